//
// Generated by NVIDIA NVVM Compiler
//
// Compiler Build ID: CL-36424714
// Cuda compilation tools, release 13.0, V13.0.88
// Based on NVVM 20.0.0
//

.version 9.0
.target sm_100
.address_size 64

	// .globl	_Z21option_pricing_kernelPfS_S_S_S_S_S_S_S_S_S_S_S_S_S_i

.visible .entry _Z21option_pricing_kernelPfS_S_S_S_S_S_S_S_S_S_S_S_S_S_i(
	.param .u64 .ptr .align 1 _Z21option_pricing_kernelPfS_S_S_S_S_S_S_S_S_S_S_S_S_S_i_param_0,
	.param .u64 .ptr .align 1 _Z21option_pricing_kernelPfS_S_S_S_S_S_S_S_S_S_S_S_S_S_i_param_1,
	.param .u64 .ptr .align 1 _Z21option_pricing_kernelPfS_S_S_S_S_S_S_S_S_S_S_S_S_S_i_param_2,
	.param .u64 .ptr .align 1 _Z21option_pricing_kernelPfS_S_S_S_S_S_S_S_S_S_S_S_S_S_i_param_3,
	.param .u64 .ptr .align 1 _Z21option_pricing_kernelPfS_S_S_S_S_S_S_S_S_S_S_S_S_S_i_param_4,
	.param .u64 .ptr .align 1 _Z21option_pricing_kernelPfS_S_S_S_S_S_S_S_S_S_S_S_S_S_i_param_5,
	.param .u64 .ptr .align 1 _Z21option_pricing_kernelPfS_S_S_S_S_S_S_S_S_S_S_S_S_S_i_param_6,
	.param .u64 .ptr .align 1 _Z21option_pricing_kernelPfS_S_S_S_S_S_S_S_S_S_S_S_S_S_i_param_7,
	.param .u64 .ptr .align 1 _Z21option_pricing_kernelPfS_S_S_S_S_S_S_S_S_S_S_S_S_S_i_param_8,
	.param .u64 .ptr .align 1 _Z21option_pricing_kernelPfS_S_S_S_S_S_S_S_S_S_S_S_S_S_i_param_9,
	.param .u64 .ptr .align 1 _Z21option_pricing_kernelPfS_S_S_S_S_S_S_S_S_S_S_S_S_S_i_param_10,
	.param .u64 .ptr .align 1 _Z21option_pricing_kernelPfS_S_S_S_S_S_S_S_S_S_S_S_S_S_i_param_11,
	.param .u64 .ptr .align 1 _Z21option_pricing_kernelPfS_S_S_S_S_S_S_S_S_S_S_S_S_S_i_param_12,
	.param .u64 .ptr .align 1 _Z21option_pricing_kernelPfS_S_S_S_S_S_S_S_S_S_S_S_S_S_i_param_13,
	.param .u64 .ptr .align 1 _Z21option_pricing_kernelPfS_S_S_S_S_S_S_S_S_S_S_S_S_S_i_param_14,
	.param .u32 _Z21option_pricing_kernelPfS_S_S_S_S_S_S_S_S_S_S_S_S_S_i_param_15
)
{
	.reg .pred 	%p<19>;
	.reg .b32 	%r<74>;
	.reg .b32 	%f<137>;
	.reg .b64 	%rd<55>;
	.reg .b64 	%fd<142>;

	ld.param.u64 	%rd12, [_Z21option_pricing_kernelPfS_S_S_S_S_S_S_S_S_S_S_S_S_S_i_param_1];
	ld.param.u64 	%rd14, [_Z21option_pricing_kernelPfS_S_S_S_S_S_S_S_S_S_S_S_S_S_i_param_3];
	ld.param.u64 	%rd15, [_Z21option_pricing_kernelPfS_S_S_S_S_S_S_S_S_S_S_S_S_S_i_param_4];
	ld.param.u64 	%rd18, [_Z21option_pricing_kernelPfS_S_S_S_S_S_S_S_S_S_S_S_S_S_i_param_7];
	ld.param.u64 	%rd19, [_Z21option_pricing_kernelPfS_S_S_S_S_S_S_S_S_S_S_S_S_S_i_param_8];
	ld.param.u64 	%rd20, [_Z21option_pricing_kernelPfS_S_S_S_S_S_S_S_S_S_S_S_S_S_i_param_9];
	ld.param.u64 	%rd21, [_Z21option_pricing_kernelPfS_S_S_S_S_S_S_S_S_S_S_S_S_S_i_param_10];
	ld.param.u32 	%r14, [_Z21option_pricing_kernelPfS_S_S_S_S_S_S_S_S_S_S_S_S_S_i_param_15];
	mov.u32 	%r15, %ctaid.x;
	mov.u32 	%r16, %ntid.x;
	mov.u32 	%r17, %tid.x;
	mad.lo.s32 	%r1, %r15, %r16, %r17;
	setp.ge.s32 	%p1, %r1, %r14;
	@%p1 bra 	$L__BB0_20;
	ld.param.u64 	%rd54, [_Z21option_pricing_kernelPfS_S_S_S_S_S_S_S_S_S_S_S_S_S_i_param_14];
	ld.param.u64 	%rd53, [_Z21option_pricing_kernelPfS_S_S_S_S_S_S_S_S_S_S_S_S_S_i_param_13];
	ld.param.u64 	%rd52, [_Z21option_pricing_kernelPfS_S_S_S_S_S_S_S_S_S_S_S_S_S_i_param_12];
	ld.param.u64 	%rd51, [_Z21option_pricing_kernelPfS_S_S_S_S_S_S_S_S_S_S_S_S_S_i_param_11];
	ld.param.u64 	%rd50, [_Z21option_pricing_kernelPfS_S_S_S_S_S_S_S_S_S_S_S_S_S_i_param_6];
	ld.param.u64 	%rd49, [_Z21option_pricing_kernelPfS_S_S_S_S_S_S_S_S_S_S_S_S_S_i_param_5];
	ld.param.u64 	%rd48, [_Z21option_pricing_kernelPfS_S_S_S_S_S_S_S_S_S_S_S_S_S_i_param_2];
	ld.param.u64 	%rd47, [_Z21option_pricing_kernelPfS_S_S_S_S_S_S_S_S_S_S_S_S_S_i_param_0];
	cvta.to.global.u64 	%rd26, %rd47;
	cvta.to.global.u64 	%rd27, %rd12;
	cvta.to.global.u64 	%rd28, %rd48;
	cvta.to.global.u64 	%rd29, %rd14;
	cvta.to.global.u64 	%rd30, %rd15;
	cvta.to.global.u64 	%rd31, %rd49;
	cvta.to.global.u64 	%rd32, %rd50;
	cvta.to.global.u64 	%rd33, %rd18;
	cvta.to.global.u64 	%rd34, %rd19;
	cvta.to.global.u64 	%rd35, %rd20;
	cvta.to.global.u64 	%rd36, %rd21;
	cvta.to.global.u64 	%rd37, %rd51;
	cvta.to.global.u64 	%rd38, %rd52;
	cvta.to.global.u64 	%rd39, %rd53;
	cvta.to.global.u64 	%rd40, %rd54;
	mul.wide.s32 	%rd41, %r1, 4;
	add.s64 	%rd42, %rd26, %rd41;
	ld.global.f32 	%f1, [%rd42];
	add.s64 	%rd43, %rd27, %rd41;
	ld.global.f32 	%f2, [%rd43];
	add.s64 	%rd44, %rd28, %rd41;
	ld.global.f32 	%f3, [%rd44];
	add.s64 	%rd45, %rd29, %rd41;
	ld.global.f32 	%f4, [%rd45];
	add.s64 	%rd46, %rd30, %rd41;
	ld.global.f32 	%f5, [%rd46];
	add.s64 	%rd1, %rd31, %rd41;
	add.s64 	%rd2, %rd32, %rd41;
	add.s64 	%rd3, %rd33, %rd41;
	add.s64 	%rd4, %rd34, %rd41;
	add.s64 	%rd5, %rd35, %rd41;
	add.s64 	%rd6, %rd36, %rd41;
	add.s64 	%rd7, %rd37, %rd41;
	add.s64 	%rd8, %rd38, %rd41;
	add.s64 	%rd9, %rd39, %rd41;
	add.s64 	%rd10, %rd40, %rd41;
	sqrt.rn.f32 	%f6, %f3;
	div.rn.f32 	%f16, %f1, %f2;
	setp.lt.f32 	%p2, %f16, 0f00800000;
	mul.f32 	%f17, %f16, 0f4B000000;
	selp.f32 	%f18, %f17, %f16, %p2;
	selp.f32 	%f19, 0fC1B80000, 0f00000000, %p2;
	mov.b32 	%r18, %f18;
	add.s32 	%r19, %r18, -1059760811;
	and.b32  	%r20, %r19, -8388608;
	sub.s32 	%r21, %r18, %r20;
	mov.b32 	%f20, %r21;
	cvt.rn.f32.s32 	%f21, %r20;
	fma.rn.f32 	%f22, %f21, 0f34000000, %f19;
	add.f32 	%f23, %f20, 0fBF800000;
	fma.rn.f32 	%f24, %f23, 0fBE055027, 0f3E1039F6;
	fma.rn.f32 	%f25, %f24, %f23, 0fBDF8CDCC;
	fma.rn.f32 	%f26, %f25, %f23, 0f3E0F2955;
	fma.rn.f32 	%f27, %f26, %f23, 0fBE2AD8B9;
	fma.rn.f32 	%f28, %f27, %f23, 0f3E4CED0B;
	fma.rn.f32 	%f29, %f28, %f23, 0fBE7FFF22;
	fma.rn.f32 	%f30, %f29, %f23, 0f3EAAAA78;
	fma.rn.f32 	%f31, %f30, %f23, 0fBF000000;
	mul.f32 	%f32, %f23, %f31;
	fma.rn.f32 	%f33, %f32, %f23, %f23;
	fma.rn.f32 	%f34, %f22, 0f3F317218, %f33;
	setp.gt.u32 	%p3, %r18, 2139095039;
	fma.rn.f32 	%f35, %f18, 0f7F800000, 0f7F800000;
	selp.f32 	%f36, %f35, %f34, %p3;
	setp.eq.f32 	%p4, %f18, 0f00000000;
	selp.f32 	%f37, 0fFF800000, %f36, %p4;
	mul.f32 	%f38, %f4, 0f3F000000;
	fma.rn.f32 	%f39, %f4, %f38, %f5;
	fma.rn.f32 	%f40, %f3, %f39, %f37;
	mul.f32 	%f41, %f4, %f6;
	div.rn.f32 	%f7, %f40, %f41;
	sub.f32 	%f8, %f7, %f41;
	setp.ltu.f32 	%p5, %f7, 0f00000000;
	@%p5 bra 	$L__BB0_6;
	mul.f32 	%f42, %f7, %f7;
	cvt.f64.f32 	%fd27, %f42;
	mul.f64 	%fd1, %fd27, 0dBFE0000000000000;
	fma.rn.f64 	%fd28, %fd1, 0d3FF71547652B82FE, 0d4338000000000000;
	{
	.reg .b32 %temp; 
	mov.b64 	{%r2, %temp}, %fd28;
	}
	mov.f64 	%fd29, 0dC338000000000000;
	add.rn.f64 	%fd30, %fd28, %fd29;
	fma.rn.f64 	%fd31, %fd30, 0dBFE62E42FEFA39EF, %fd1;
	fma.rn.f64 	%fd32, %fd30, 0dBC7ABC9E3B39803F, %fd31;
	fma.rn.f64 	%fd33, %fd32, 0d3E5ADE1569CE2BDF, 0d3E928AF3FCA213EA;
	fma.rn.f64 	%fd34, %fd33, %fd32, 0d3EC71DEE62401315;
	fma.rn.f64 	%fd35, %fd34, %fd32, 0d3EFA01997C89EB71;
	fma.rn.f64 	%fd36, %fd35, %fd32, 0d3F2A01A014761F65;
	fma.rn.f64 	%fd37, %fd36, %fd32, 0d3F56C16C1852B7AF;
	fma.rn.f64 	%fd38, %fd37, %fd32, 0d3F81111111122322;
	fma.rn.f64 	%fd39, %fd38, %fd32, 0d3FA55555555502A1;
	fma.rn.f64 	%fd40, %fd39, %fd32, 0d3FC5555555555511;
	fma.rn.f64 	%fd41, %fd40, %fd32, 0d3FE000000000000B;
	fma.rn.f64 	%fd42, %fd41, %fd32, 0d3FF0000000000000;
	fma.rn.f64 	%fd43, %fd42, %fd32, 0d3FF0000000000000;
	{
	.reg .b32 %temp; 
	mov.b64 	{%r3, %temp}, %fd43;
	}
	{
	.reg .b32 %temp; 
	mov.b64 	{%temp, %r4}, %fd43;
	}
	shl.b32 	%r22, %r2, 20;
	add.s32 	%r23, %r22, %r4;
	mov.b64 	%fd136, {%r3, %r23};
	{
	.reg .b32 %temp; 
	mov.b64 	{%temp, %r24}, %fd1;
	}
	mov.b32 	%f43, %r24;
	abs.f32 	%f9, %f43;
	setp.lt.f32 	%p6, %f9, 0f4086232B;
	@%p6 bra 	$L__BB0_5;
	setp.lt.f64 	%p7, %fd1, 0d0000000000000000;
	add.f64 	%fd44, %fd1, 0d7FF0000000000000;
	selp.f64 	%fd136, 0d0000000000000000, %fd44, %p7;
	setp.geu.f32 	%p8, %f9, 0f40874800;
	@%p8 bra 	$L__BB0_5;
	shr.u32 	%r25, %r2, 31;
	add.s32 	%r26, %r2, %r25;
	shr.s32 	%r27, %r26, 1;
	shl.b32 	%r28, %r27, 20;
	add.s32 	%r29, %r4, %r28;
	mov.b64 	%fd45, {%r3, %r29};
	sub.s32 	%r30, %r2, %r27;
	shl.b32 	%r31, %r30, 20;
	add.s32 	%r32, %r31, 1072693248;
	mov.b32 	%r33, 0;
	mov.b64 	%fd46, {%r33, %r32};
	mul.f64 	%fd136, %fd46, %fd45;
$L__BB0_5:
	mul.f32 	%f44, %f7, 0f3E6D3389;
	cvt.f64.f32 	%fd47, %f44;
	add.f64 	%fd48, %fd47, 0d3FF0000000000000;
	rcp.rn.f64 	%fd49, %fd48;
	cvt.rn.f32.f64 	%f45, %fd49;
	mul.f64 	%fd50, %fd136, 0dBFD9884540000000;
	cvt.f64.f32 	%fd51, %f45;
	mul.f64 	%fd52, %fd50, %fd51;
	fma.rn.f32 	%f46, %f45, 0f3FAA466F, 0fBFE91EEA;
	fma.rn.f32 	%f47, %f46, %f45, 0f3FE40778;
	fma.rn.f32 	%f48, %f47, %f45, 0fBEB68F87;
	fma.rn.f32 	%f49, %f48, %f45, 0f3EA385FA;
	cvt.f64.f32 	%fd53, %f49;
	fma.rn.f64 	%fd138, %fd52, %fd53, 0d3FF0000000000000;
	bra.uni 	$L__BB0_10;
$L__BB0_6:
	mul.f32 	%f50, %f7, %f7;
	cvt.f64.f32 	%fd54, %f50;
	mul.f64 	%fd7, %fd54, 0dBFE0000000000000;
	fma.rn.f64 	%fd55, %fd7, 0d3FF71547652B82FE, 0d4338000000000000;
	{
	.reg .b32 %temp; 
	mov.b64 	{%r5, %temp}, %fd55;
	}
	mov.f64 	%fd56, 0dC338000000000000;
	add.rn.f64 	%fd57, %fd55, %fd56;
	fma.rn.f64 	%fd58, %fd57, 0dBFE62E42FEFA39EF, %fd7;
	fma.rn.f64 	%fd59, %fd57, 0dBC7ABC9E3B39803F, %fd58;
	fma.rn.f64 	%fd60, %fd59, 0d3E5ADE1569CE2BDF, 0d3E928AF3FCA213EA;
	fma.rn.f64 	%fd61, %fd60, %fd59, 0d3EC71DEE62401315;
	fma.rn.f64 	%fd62, %fd61, %fd59, 0d3EFA01997C89EB71;
	fma.rn.f64 	%fd63, %fd62, %fd59, 0d3F2A01A014761F65;
	fma.rn.f64 	%fd64, %fd63, %fd59, 0d3F56C16C1852B7AF;
	fma.rn.f64 	%fd65, %fd64, %fd59, 0d3F81111111122322;
	fma.rn.f64 	%fd66, %fd65, %fd59, 0d3FA55555555502A1;
	fma.rn.f64 	%fd67, %fd66, %fd59, 0d3FC5555555555511;
	fma.rn.f64 	%fd68, %fd67, %fd59, 0d3FE000000000000B;
	fma.rn.f64 	%fd69, %fd68, %fd59, 0d3FF0000000000000;
	fma.rn.f64 	%fd70, %fd69, %fd59, 0d3FF0000000000000;
	{
	.reg .b32 %temp; 
	mov.b64 	{%r6, %temp}, %fd70;
	}
	{
	.reg .b32 %temp; 
	mov.b64 	{%temp, %r7}, %fd70;
	}
	shl.b32 	%r34, %r5, 20;
	add.s32 	%r35, %r34, %r7;
	mov.b64 	%fd137, {%r6, %r35};
	{
	.reg .b32 %temp; 
	mov.b64 	{%temp, %r36}, %fd7;
	}
	mov.b32 	%f51, %r36;
	abs.f32 	%f10, %f51;
	setp.lt.f32 	%p9, %f10, 0f4086232B;
	@%p9 bra 	$L__BB0_9;
	setp.lt.f64 	%p10, %fd7, 0d0000000000000000;
	add.f64 	%fd71, %fd7, 0d7FF0000000000000;
	selp.f64 	%fd137, 0d0000000000000000, %fd71, %p10;
	setp.geu.f32 	%p11, %f10, 0f40874800;
	@%p11 bra 	$L__BB0_9;
	shr.u32 	%r37, %r5, 31;
	add.s32 	%r38, %r5, %r37;
	shr.s32 	%r39, %r38, 1;
	shl.b32 	%r40, %r39, 20;
	add.s32 	%r41, %r7, %r40;
	mov.b64 	%fd72, {%r6, %r41};
	sub.s32 	%r42, %r5, %r39;
	shl.b32 	%r43, %r42, 20;
	add.s32 	%r44, %r43, 1072693248;
	mov.b32 	%r45, 0;
	mov.b64 	%fd73, {%r45, %r44};
	mul.f64 	%fd137, %fd73, %fd72;
$L__BB0_9:
	mul.f32 	%f52, %f7, 0fBE6D3389;
	cvt.f64.f32 	%fd74, %f52;
	add.f64 	%fd75, %fd74, 0d3FF0000000000000;
	rcp.rn.f64 	%fd76, %fd75;
	cvt.rn.f32.f64 	%f53, %fd76;
	mul.f64 	%fd77, %fd137, 0d3FD9884540000000;
	cvt.f64.f32 	%fd78, %f53;
	mul.f64 	%fd79, %fd77, %fd78;
	fma.rn.f32 	%f54, %f53, 0f3FAA466F, 0fBFE91EEA;
	fma.rn.f32 	%f55, %f54, %f53, 0f3FE40778;
	fma.rn.f32 	%f56, %f55, %f53, 0fBEB68F87;
	fma.rn.f32 	%f57, %f56, %f53, 0f3EA385FA;
	cvt.f64.f32 	%fd80, %f57;
	mul.f64 	%fd138, %fd79, %fd80;
$L__BB0_10:
	cvt.rn.f32.f64 	%f11, %fd138;
	setp.ltu.f32 	%p12, %f8, 0f00000000;
	@%p12 bra 	$L__BB0_15;
	mul.f32 	%f12, %f8, 0f3E6D3389;
	mul.f32 	%f58, %f8, %f8;
	cvt.f64.f32 	%fd81, %f58;
	mul.f64 	%fd14, %fd81, 0dBFE0000000000000;
	fma.rn.f64 	%fd82, %fd14, 0d3FF71547652B82FE, 0d4338000000000000;
	{
	.reg .b32 %temp; 
	mov.b64 	{%r8, %temp}, %fd82;
	}
	mov.f64 	%fd83, 0dC338000000000000;
	add.rn.f64 	%fd84, %fd82, %fd83;
	fma.rn.f64 	%fd85, %fd84, 0dBFE62E42FEFA39EF, %fd14;
	fma.rn.f64 	%fd86, %fd84, 0dBC7ABC9E3B39803F, %fd85;
	fma.rn.f64 	%fd87, %fd86, 0d3E5ADE1569CE2BDF, 0d3E928AF3FCA213EA;
	fma.rn.f64 	%fd88, %fd87, %fd86, 0d3EC71DEE62401315;
	fma.rn.f64 	%fd89, %fd88, %fd86, 0d3EFA01997C89EB71;
	fma.rn.f64 	%fd90, %fd89, %fd86, 0d3F2A01A014761F65;
	fma.rn.f64 	%fd91, %fd90, %fd86, 0d3F56C16C1852B7AF;
	fma.rn.f64 	%fd92, %fd91, %fd86, 0d3F81111111122322;
	fma.rn.f64 	%fd93, %fd92, %fd86, 0d3FA55555555502A1;
	fma.rn.f64 	%fd94, %fd93, %fd86, 0d3FC5555555555511;
	fma.rn.f64 	%fd95, %fd94, %fd86, 0d3FE000000000000B;
	fma.rn.f64 	%fd96, %fd95, %fd86, 0d3FF0000000000000;
	fma.rn.f64 	%fd97, %fd96, %fd86, 0d3FF0000000000000;
	{
	.reg .b32 %temp; 
	mov.b64 	{%r9, %temp}, %fd97;
	}
	{
	.reg .b32 %temp; 
	mov.b64 	{%temp, %r10}, %fd97;
	}
	shl.b32 	%r46, %r8, 20;
	add.s32 	%r47, %r46, %r10;
	mov.b64 	%fd139, {%r9, %r47};
	{
	.reg .b32 %temp; 
	mov.b64 	{%temp, %r48}, %fd14;
	}
	mov.b32 	%f59, %r48;
	abs.f32 	%f13, %f59;
	setp.lt.f32 	%p13, %f13, 0f4086232B;
	@%p13 bra 	$L__BB0_14;
	setp.lt.f64 	%p14, %fd14, 0d0000000000000000;
	add.f64 	%fd98, %fd14, 0d7FF0000000000000;
	selp.f64 	%fd139, 0d0000000000000000, %fd98, %p14;
	setp.geu.f32 	%p15, %f13, 0f40874800;
	@%p15 bra 	$L__BB0_14;
	shr.u32 	%r49, %r8, 31;
	add.s32 	%r50, %r8, %r49;
	shr.s32 	%r51, %r50, 1;
	shl.b32 	%r52, %r51, 20;
	add.s32 	%r53, %r10, %r52;
	mov.b64 	%fd99, {%r9, %r53};
	sub.s32 	%r54, %r8, %r51;
	shl.b32 	%r55, %r54, 20;
	add.s32 	%r56, %r55, 1072693248;
	mov.b32 	%r57, 0;
	mov.b64 	%fd100, {%r57, %r56};
	mul.f64 	%fd139, %fd100, %fd99;
$L__BB0_14:
	cvt.f64.f32 	%fd101, %f12;
	add.f64 	%fd102, %fd101, 0d3FF0000000000000;
	rcp.rn.f64 	%fd103, %fd102;
	cvt.rn.f32.f64 	%f60, %fd103;
	mul.f64 	%fd104, %fd139, 0dBFD9884540000000;
	cvt.f64.f32 	%fd105, %f60;
	mul.f64 	%fd106, %fd104, %fd105;
	fma.rn.f32 	%f61, %f60, 0f3FAA466F, 0fBFE91EEA;
	fma.rn.f32 	%f62, %f61, %f60, 0f3FE40778;
	fma.rn.f32 	%f63, %f62, %f60, 0fBEB68F87;
	fma.rn.f32 	%f64, %f63, %f60, 0f3EA385FA;
	cvt.f64.f32 	%fd107, %f64;
	fma.rn.f64 	%fd141, %fd106, %fd107, 0d3FF0000000000000;
	bra.uni 	$L__BB0_19;
$L__BB0_15:
	mul.f32 	%f14, %f8, 0f3E6D3389;
	mul.f32 	%f65, %f8, %f8;
	cvt.f64.f32 	%fd108, %f65;
	mul.f64 	%fd20, %fd108, 0dBFE0000000000000;
	fma.rn.f64 	%fd109, %fd20, 0d3FF71547652B82FE, 0d4338000000000000;
	{
	.reg .b32 %temp; 
	mov.b64 	{%r11, %temp}, %fd109;
	}
	mov.f64 	%fd110, 0dC338000000000000;
	add.rn.f64 	%fd111, %fd109, %fd110;
	fma.rn.f64 	%fd112, %fd111, 0dBFE62E42FEFA39EF, %fd20;
	fma.rn.f64 	%fd113, %fd111, 0dBC7ABC9E3B39803F, %fd112;
	fma.rn.f64 	%fd114, %fd113, 0d3E5ADE1569CE2BDF, 0d3E928AF3FCA213EA;
	fma.rn.f64 	%fd115, %fd114, %fd113, 0d3EC71DEE62401315;
	fma.rn.f64 	%fd116, %fd115, %fd113, 0d3EFA01997C89EB71;
	fma.rn.f64 	%fd117, %fd116, %fd113, 0d3F2A01A014761F65;
	fma.rn.f64 	%fd118, %fd117, %fd113, 0d3F56C16C1852B7AF;
	fma.rn.f64 	%fd119, %fd118, %fd113, 0d3F81111111122322;
	fma.rn.f64 	%fd120, %fd119, %fd113, 0d3FA55555555502A1;
	fma.rn.f64 	%fd121, %fd120, %fd113, 0d3FC5555555555511;
	fma.rn.f64 	%fd122, %fd121, %fd113, 0d3FE000000000000B;
	fma.rn.f64 	%fd123, %fd122, %fd113, 0d3FF0000000000000;
	fma.rn.f64 	%fd124, %fd123, %fd113, 0d3FF0000000000000;
	{
	.reg .b32 %temp; 
	mov.b64 	{%r12, %temp}, %fd124;
	}
	{
	.reg .b32 %temp; 
	mov.b64 	{%temp, %r13}, %fd124;
	}
	shl.b32 	%r58, %r11, 20;
	add.s32 	%r59, %r58, %r13;
	mov.b64 	%fd140, {%r12, %r59};
	{
	.reg .b32 %temp; 
	mov.b64 	{%temp, %r60}, %fd20;
	}
	mov.b32 	%f66, %r60;
	abs.f32 	%f15, %f66;
	setp.lt.f32 	%p16, %f15, 0f4086232B;
	@%p16 bra 	$L__BB0_18;
	setp.lt.f64 	%p17, %fd20, 0d0000000000000000;
	add.f64 	%fd125, %fd20, 0d7FF0000000000000;
	selp.f64 	%fd140, 0d0000000000000000, %fd125, %p17;
	setp.geu.f32 	%p18, %f15, 0f40874800;
	@%p18 bra 	$L__BB0_18;
	shr.u32 	%r61, %r11, 31;
	add.s32 	%r62, %r11, %r61;
	shr.s32 	%r63, %r62, 1;
	shl.b32 	%r64, %r63, 20;
	add.s32 	%r65, %r13, %r64;
	mov.b64 	%fd126, {%r12, %r65};
	sub.s32 	%r66, %r11, %r63;
	shl.b32 	%r67, %r66, 20;
	add.s32 	%r68, %r67, 1072693248;
	mov.b32 	%r69, 0;
	mov.b64 	%fd127, {%r69, %r68};
	mul.f64 	%fd140, %fd127, %fd126;
$L__BB0_18:
	cvt.f64.f32 	%fd128, %f14;
	mov.f64 	%fd129, 0d3FF0000000000000;
	sub.f64 	%fd130, %fd129, %fd128;
	rcp.rn.f64 	%fd131, %fd130;
	cvt.rn.f32.f64 	%f67, %fd131;
	mul.f64 	%fd132, %fd140, 0d3FD9884540000000;
	cvt.f64.f32 	%fd133, %f67;
	mul.f64 	%fd134, %fd132, %fd133;
	fma.rn.f32 	%f68, %f67, 0f3FAA466F, 0fBFE91EEA;
	fma.rn.f32 	%f69, %f68, %f67, 0f3FE40778;
	fma.rn.f32 	%f70, %f69, %f67, 0fBEB68F87;
	fma.rn.f32 	%f71, %f70, %f67, 0f3EA385FA;
	cvt.f64.f32 	%fd135, %f71;
	mul.f64 	%fd141, %fd134, %fd135;
$L__BB0_19:
	cvt.rn.f32.f64 	%f72, %fd141;
	mul.f32 	%f73, %f7, 0fBF000000;
	mul.f32 	%f74, %f7, %f73;
	fma.rn.f32 	%f75, %f74, 0f3BBB989D, 0f3F000000;
	cvt.sat.f32.f32 	%f76, %f75;
	mov.f32 	%f77, 0f4B400001;
	mov.f32 	%f78, 0f437C0000;
	fma.rm.f32 	%f79, %f76, %f78, %f77;
	add.f32 	%f80, %f79, 0fCB40007F;
	neg.f32 	%f81, %f80;
	fma.rn.f32 	%f82, %f74, 0f3FB8AA3B, %f81;
	fma.rn.f32 	%f83, %f74, 0f32A57060, %f82;
	mov.b32 	%r70, %f79;
	shl.b32 	%r71, %r70, 23;
	mov.b32 	%f84, %r71;
	ex2.approx.ftz.f32 	%f85, %f83;
	mul.f32 	%f86, %f85, %f84;
	mul.f32 	%f87, %f86, 0f3ECC422A;
	neg.f32 	%f88, %f5;
	mul.f32 	%f89, %f3, %f88;
	fma.rn.f32 	%f90, %f89, 0f3BBB989D, 0f3F000000;
	cvt.sat.f32.f32 	%f91, %f90;
	fma.rm.f32 	%f92, %f91, %f78, %f77;
	add.f32 	%f93, %f92, 0fCB40007F;
	neg.f32 	%f94, %f93;
	fma.rn.f32 	%f95, %f89, 0f3FB8AA3B, %f94;
	fma.rn.f32 	%f96, %f89, 0f32A57060, %f95;
	mov.b32 	%r72, %f92;
	shl.b32 	%r73, %r72, 23;
	mov.b32 	%f97, %r73;
	ex2.approx.ftz.f32 	%f98, %f96;
	mul.f32 	%f99, %f98, %f97;
	mul.f32 	%f100, %f1, %f11;
	mul.f32 	%f101, %f2, %f99;
	mul.f32 	%f102, %f101, %f72;
	sub.f32 	%f103, %f100, %f102;
	st.global.f32 	[%rd1], %f103;
	mov.f32 	%f104, 0f3F800000;
	sub.f32 	%f105, %f104, %f72;
	mul.f32 	%f106, %f105, %f101;
	sub.f32 	%f107, %f104, %f11;
	mul.f32 	%f108, %f1, %f107;
	sub.f32 	%f109, %f106, %f108;
	st.global.f32 	[%rd2], %f109;
	st.global.f32 	[%rd3], %f11;
	add.f32 	%f110, %f11, 0fBF800000;
	st.global.f32 	[%rd4], %f110;
	mul.f32 	%f111, %f1, %f4;
	mul.f32 	%f112, %f111, %f6;
	div.rn.f32 	%f113, %f87, %f112;
	st.global.f32 	[%rd5], %f113;
	mul.f32 	%f114, %f1, %f6;
	mul.f32 	%f115, %f114, %f87;
	mul.f32 	%f116, %f115, 0f3C23D70A;
	st.global.f32 	[%rd6], %f116;
	mul.f32 	%f117, %f2, %f3;
	mul.f32 	%f118, %f117, %f99;
	mul.f32 	%f119, %f118, %f72;
	mul.f32 	%f120, %f119, 0f3C23D70A;
	st.global.f32 	[%rd7], %f120;
	neg.f32 	%f121, %f2;
	mul.f32 	%f122, %f3, %f121;
	mul.f32 	%f123, %f122, %f99;
	mul.f32 	%f124, %f105, %f123;
	mul.f32 	%f125, %f124, 0f3C23D70A;
	st.global.f32 	[%rd8], %f125;
	neg.f32 	%f126, %f87;
	mul.f32 	%f127, %f111, %f126;
	add.f32 	%f128, %f6, %f6;
	div.rn.f32 	%f129, %f127, %f128;
	mul.f32 	%f130, %f2, %f5;
	mul.f32 	%f131, %f130, %f99;
	mul.f32 	%f132, %f131, %f72;
	sub.f32 	%f133, %f129, %f132;
	div.rn.f32 	%f134, %f133, 0f43B68000;
	st.global.f32 	[%rd9], %f134;
	fma.rn.f32 	%f135, %f105, %f131, %f129;
	div.rn.f32 	%f136, %f135, 0f43B68000;
	st.global.f32 	[%rd10], %f136;
$L__BB0_20:
	ret;

}


// ===== COMPILED SASS (sm_100) =====

	.target	sm_100

	.elftype	@"ET_EXEC"


//--------------------- .note.nv.tkinfo           --------------------------
	.section	.note.nv.tkinfo,"",@"SHT_NOTE"
	.sectionflags	@"SHF_NOTE_NV_TKINFO"
	.tkinfo
        /*0018*/ 	.word	0x00000002
        /*0030*/ 	.string	""
        /*0030*/ 	.string	"ptxas"
        /*0030*/ 	.string	"Cuda compilation tools, release 13.0, V13.0.88"
        /*0030*/ 	.string	"Build cuda_13.0.r13.0/compiler.36424714_0"
        /*0030*/ 	.string	"-arch sm_100 -m 64 "



//--------------------- .note.nv.cuinfo           --------------------------
	.section	.note.nv.cuinfo,"",@"SHT_NOTE"
	.sectionflags	@"SHF_NOTE_NV_CUINFO"
        /*0018*/ 	.short	0x0002
        /*001a*/ 	.short	0x0064
        /*001c*/ 	.short	0x0082
	.zero		2


//--------------------- .nv.info                  --------------------------
	.section	.nv.info,"",@"SHT_CUDA_INFO"
	.align	4


	//----- nvinfo : EIATTR_REGCOUNT
	.align		4
        /*0000*/ 	.byte	0x04, 0x2f
        /*0002*/ 	.short	(.L_1 - .L_0)
	.align		4
.L_0:
        /*0004*/ 	.word	index@(_Z21option_pricing_kernelPfS_S_S_S_S_S_S_S_S_S_S_S_S_S_i)
        /*0008*/ 	.word	0x0000002e


	//----- nvinfo : EIATTR_FRAME_SIZE
	.align		4
.L_1:
        /*000c*/ 	.byte	0x04, 0x11
        /*000e*/ 	.short	(.L_3 - .L_2)
	.align		4
.L_2:
        /*0010*/ 	.word	index@($__internal_2_$__cuda_sm3x_div_rn_noftz_f32_slowpath)
        /*0014*/ 	.word	0x00000000


	//----- nvinfo : EIATTR_FRAME_SIZE
	.align		4
.L_3:
        /*0018*/ 	.byte	0x04, 0x11
        /*001a*/ 	.short	(.L_5 - .L_4)
	.align		4
.L_4:
        /*001c*/ 	.word	index@($__internal_1_$__cuda_sm20_sqrt_rn_f32_slowpath)
        /*0020*/ 	.word	0x00000000


	//----- nvinfo : EIATTR_FRAME_SIZE
	.align		4
.L_5:
        /*0024*/ 	.byte	0x04, 0x11
        /*0026*/ 	.short	(.L_7 - .L_6)
	.align		4
.L_6:
        /*0028*/ 	.word	index@($__internal_0_$__cuda_sm20_dblrcp_rn_slowpath_v3)
        /*002c*/ 	.word	0x00000000


	//----- nvinfo : EIATTR_FRAME_SIZE
	.align		4
.L_7:
        /*0030*/ 	.byte	0x04, 0x11
        /*0032*/ 	.short	(.L_9 - .L_8)
	.align		4
.L_8:
        /*0034*/ 	.word	index@(_Z21option_pricing_kernelPfS_S_S_S_S_S_S_S_S_S_S_S_S_S_i)
        /*0038*/ 	.word	0x00000000


	//----- nvinfo : EIATTR_MIN_STACK_SIZE
	.align		4
.L_9:
        /*003c*/ 	.byte	0x04, 0x12
        /*003e*/ 	.short	(.L_11 - .L_10)
	.align		4
.L_10:
        /*0040*/ 	.word	index@(_Z21option_pricing_kernelPfS_S_S_S_S_S_S_S_S_S_S_S_S_S_i)
        /*0044*/ 	.word	0x00000000
.L_11:


//--------------------- .nv.compat                --------------------------
	.section	.nv.compat,"",@"SHT_CUDA_COMPAT_INFO"
	.align	4
        /*0000*/ 	.byte	0x02, 0x09, 0x00, 0x00, 0x02, 0x02, 0x01, 0x00, 0x02, 0x05, 0x05, 0x00, 0x03, 0x07, 0x01, 0x01
        /*0010*/ 	.byte	0x02, 0x03, 0x00, 0x00, 0x02, 0x06, 0x01, 0x00, 0x04, 0x0b, 0x08, 0x00, 0x01, 0x00, 0x00, 0x00
        /*0020*/ 	.byte	0x00, 0x00, 0x00, 0x00


//--------------------- .nv.info._Z21option_pricing_kernelPfS_S_S_S_S_S_S_S_S_S_S_S_S_S_i --------------------------
	.section	.nv.info._Z21option_pricing_kernelPfS_S_S_S_S_S_S_S_S_S_S_S_S_S_i,"",@"SHT_CUDA_INFO"
	.sectionflags	@""
	.align	4


	//----- nvinfo : EIATTR_CUDA_API_VERSION
	.align		4
        /*0000*/ 	.byte	0x04, 0x37
        /*0002*/ 	.short	(.L_13 - .L_12)
.L_12:
        /*0004*/ 	.word	0x00000082


	//----- nvinfo : EIATTR_KPARAM_INFO
	.align		4
.L_13:
        /*0008*/ 	.byte	0x04, 0x17
        /*000a*/ 	.short	(.L_15 - .L_14)
.L_14:
        /*000c*/ 	.word	0x00000000
        /*0010*/ 	.short	0x000f
        /*0012*/ 	.short	0x0078
        /*0014*/ 	.byte	0x00, 0xf0, 0x11, 0x00


	//----- nvinfo : EIATTR_KPARAM_INFO
	.align		4
.L_15:
        /*0018*/ 	.byte	0x04, 0x17
        /*001a*/ 	.short	(.L_17 - .L_16)
.L_16:
        /*001c*/ 	.word	0x00000000
        /*0020*/ 	.short	0x000e
        /*0022*/ 	.short	0x0070
        /*0024*/ 	.byte	0x00, 0xf5, 0x21, 0x00


	//----- nvinfo : EIATTR_KPARAM_INFO
	.align		4
.L_17:
        /*0028*/ 	.byte	0x04, 0x17
        /*002a*/ 	.short	(.L_19 - .L_18)
.L_18:
        /*002c*/ 	.word	0x00000000
        /*0030*/ 	.short	0x000d
        /*0032*/ 	.short	0x0068
        /*0034*/ 	.byte	0x00, 0xf5, 0x21, 0x00


	//----- nvinfo : EIATTR_KPARAM_INFO
	.align		4
.L_19:
        /*0038*/ 	.byte	0x04, 0x17
        /*003a*/ 	.short	(.L_21 - .L_20)
.L_20:
        /*003c*/ 	.word	0x00000000
        /*0040*/ 	.short	0x000c
        /*0042*/ 	.short	0x0060
        /*0044*/ 	.byte	0x00, 0xf5, 0x21, 0x00


	//----- nvinfo : EIATTR_KPARAM_INFO
	.align		4
.L_21:
        /*0048*/ 	.byte	0x04, 0x17
        /*004a*/ 	.short	(.L_23 - .L_22)
.L_22:
        /*004c*/ 	.word	0x00000000
        /*0050*/ 	.short	0x000b
        /*0052*/ 	.short	0x0058
        /*0054*/ 	.byte	0x00, 0xf5, 0x21, 0x00


	//----- nvinfo : EIATTR_KPARAM_INFO
	.align		4
.L_23:
        /*0058*/ 	.byte	0x04, 0x17
        /*005a*/ 	.short	(.L_25 - .L_24)
.L_24:
        /*005c*/ 	.word	0x00000000
        /*0060*/ 	.short	0x000a
        /*0062*/ 	.short	0x0050
        /*0064*/ 	.byte	0x00, 0xf5, 0x21, 0x00


	//----- nvinfo : EIATTR_KPARAM_INFO
	.align		4
.L_25:
        /*0068*/ 	.byte	0x04, 0x17
        /*006a*/ 	.short	(.L_27 - .L_26)
.L_26:
        /*006c*/ 	.word	0x00000000
        /*0070*/ 	.short	0x0009
        /*0072*/ 	.short	0x0048
        /*0074*/ 	.byte	0x00, 0xf5, 0x21, 0x00


	//----- nvinfo : EIATTR_KPARAM_INFO
	.align		4
.L_27:
        /*0078*/ 	.byte	0x04, 0x17
        /*007a*/ 	.short	(.L_29 - .L_28)
.L_28:
        /*007c*/ 	.word	0x00000000
        /*0080*/ 	.short	0x0008
        /*0082*/ 	.short	0x0040
        /*0084*/ 	.byte	0x00, 0xf5, 0x21, 0x00


	//----- nvinfo : EIATTR_KPARAM_INFO
	.align		4
.L_29:
        /*0088*/ 	.byte	0x04, 0x17
        /*008a*/ 	.short	(.L_31 - .L_30)
.L_30:
        /*008c*/ 	.word	0x00000000
        /*0090*/ 	.short	0x0007
        /*0092*/ 	.short	0x0038
        /*0094*/ 	.byte	0x00, 0xf5, 0x21, 0x00


	//----- nvinfo : EIATTR_KPARAM_INFO
	.align		4
.L_31:
        /*0098*/ 	.byte	0x04, 0x17
        /*009a*/ 	.short	(.L_33 - .L_32)
.L_32:
        /*009c*/ 	.word	0x00000000
        /*00a0*/ 	.short	0x0006
        /*00a2*/ 	.short	0x0030
        /*00a4*/ 	.byte	0x00, 0xf5, 0x21, 0x00


	//----- nvinfo : EIATTR_KPARAM_INFO
	.align		4
.L_33:
        /*00a8*/ 	.byte	0x04, 0x17
        /*00aa*/ 	.short	(.L_35 - .L_34)
.L_34:
        /*00ac*/ 	.word	0x00000000
        /*00b0*/ 	.short	0x0005
        /*00b2*/ 	.short	0x0028
        /*00b4*/ 	.byte	0x00, 0xf5, 0x21, 0x00


	//----- nvinfo : EIATTR_KPARAM_INFO
	.align		4
.L_35:
        /*00b8*/ 	.byte	0x04, 0x17
        /*00ba*/ 	.short	(.L_37 - .L_36)
.L_36:
        /*00bc*/ 	.word	0x00000000
        /*00c0*/ 	.short	0x0004
        /*00c2*/ 	.short	0x0020
        /*00c4*/ 	.byte	0x00, 0xf5, 0x21, 0x00


	//----- nvinfo : EIATTR_KPARAM_INFO
	.align		4
.L_37:
        /*00c8*/ 	.byte	0x04, 0x17
        /*00ca*/ 	.short	(.L_39 - .L_38)
.L_38:
        /*00cc*/ 	.word	0x00000000
        /*00d0*/ 	.short	0x0003
        /*00d2*/ 	.short	0x0018
        /*00d4*/ 	.byte	0x00, 0xf5, 0x21, 0x00


	//----- nvinfo : EIATTR_KPARAM_INFO
	.align		4
.L_39:
        /*00d8*/ 	.byte	0x04, 0x17
        /*00da*/ 	.short	(.L_41 - .L_40)
.L_40:
        /*00dc*/ 	.word	0x00000000
        /*00e0*/ 	.short	0x0002
        /*00e2*/ 	.short	0x0010
        /*00e4*/ 	.byte	0x00, 0xf5, 0x21, 0x00


	//----- nvinfo : EIATTR_KPARAM_INFO
	.align		4
.L_41:
        /*00e8*/ 	.byte	0x04, 0x17
        /*00ea*/ 	.short	(.L_43 - .L_42)
.L_42:
        /*00ec*/ 	.word	0x00000000
        /*00f0*/ 	.short	0x0001
        /*00f2*/ 	.short	0x0008
        /*00f4*/ 	.byte	0x00, 0xf5, 0x21, 0x00


	//----- nvinfo : EIATTR_KPARAM_INFO
	.align		4
.L_43:
        /*00f8*/ 	.byte	0x04, 0x17
        /*00fa*/ 	.short	(.L_45 - .L_44)
.L_44:
        /*00fc*/ 	.word	0x00000000
        /*0100*/ 	.short	0x0000
        /*0102*/ 	.short	0x0000
        /*0104*/ 	.byte	0x00, 0xf5, 0x21, 0x00


	//----- nvinfo : EIATTR_SPARSE_MMA_MASK
	.align		4
.L_45:
        /*0108*/ 	.byte	0x03, 0x50
        /*010a*/ 	.short	0x0000


	//----- nvinfo : EIATTR_MAXREG_COUNT
	.align		4
        /*010c*/ 	.byte	0x03, 0x1b
        /*010e*/ 	.short	0x00ff


	//----- nvinfo : EIATTR_MERCURY_ISA_VERSION
	.align		4
        /*0110*/ 	.byte	0x03, 0x5f
        /*0112*/ 	.short	0x0101


	//----- nvinfo : EIATTR_VRC_CTA_INIT_COUNT
	.align		4
        /*0114*/ 	.byte	0x02, 0x4a
	.zero		1
	.zero		1


	//----- nvinfo : EIATTR_EXIT_INSTR_OFFSETS
	.align		4
        /*0118*/ 	.byte	0x04, 0x1c
        /*011a*/ 	.short	(.L_47 - .L_46)


	//   ....[0]....
.L_46:
        /*011c*/ 	.word	0x00000070


	//   ....[1]....
        /*0120*/ 	.word	0x00002740


	//----- nvinfo : EIATTR_CRS_STACK_SIZE
	.align		4
.L_47:
        /*0124*/ 	.byte	0x04, 0x1e
        /*0126*/ 	.short	(.L_49 - .L_48)
.L_48:
        /*0128*/ 	.word	0x00000000


	//----- nvinfo : EIATTR_CBANK_PARAM_SIZE
	.align		4
.L_49:
        /*012c*/ 	.byte	0x03, 0x19
        /*012e*/ 	.short	0x007c


	//----- nvinfo : EIATTR_PARAM_CBANK
	.align		4
        /*0130*/ 	.byte	0x04, 0x0a
        /*0132*/ 	.short	(.L_51 - .L_50)
	.align		4
.L_50:
        /*0134*/ 	.word	index@(.nv.constant0._Z21option_pricing_kernelPfS_S_S_S_S_S_S_S_S_S_S_S_S_S_i)
        /*0138*/ 	.short	0x0380
        /*013a*/ 	.short	0x007c


	//----- nvinfo : EIATTR_SW_WAR
	.align		4
.L_51:
        /*013c*/ 	.byte	0x04, 0x36
        /*013e*/ 	.short	(.L_53 - .L_52)
.L_52:
        /*0140*/ 	.word	0x00000008
.L_53:


//--------------------- .nv.callgraph             --------------------------
	.section	.nv.callgraph,"",@"SHT_CUDA_CALLGRAPH"
	.align	4
	.sectionentsize	8
	.align		4
        /*0000*/ 	.word	0x00000000
	.align		4
        /*0004*/ 	.word	0xffffffff
	.align		4
        /*0008*/ 	.word	0x00000000
	.align		4
        /*000c*/ 	.word	0xfffffffe
	.align		4
        /*0010*/ 	.word	0x00000000
	.align		4
        /*0014*/ 	.word	0xfffffffd
	.align		4
        /*0018*/ 	.word	0x00000000
	.align		4
        /*001c*/ 	.word	0xfffffffc


//--------------------- .text._Z21option_pricing_kernelPfS_S_S_S_S_S_S_S_S_S_S_S_S_S_i --------------------------
	.section	.text._Z21option_pricing_kernelPfS_S_S_S_S_S_S_S_S_S_S_S_S_S_i,"ax",@progbits
	.align	128
        .global         _Z21option_pricing_kernelPfS_S_S_S_S_S_S_S_S_S_S_S_S_S_i
        .type           _Z21option_pricing_kernelPfS_S_S_S_S_S_S_S_S_S_S_S_S_S_i,@function
        .size           _Z21option_pricing_kernelPfS_S_S_S_S_S_S_S_S_S_S_S_S_S_i,(.L_x_56 - _Z21option_pricing_kernelPfS_S_S_S_S_S_S_S_S_S_S_S_S_S_i)
        .other          _Z21option_pricing_kernelPfS_S_S_S_S_S_S_S_S_S_S_S_S_S_i,@"STO_CUDA_ENTRY STV_DEFAULT"
_Z21option_pricing_kernelPfS_S_S_S_S_S_S_S_S_S_S_S_S_S_i:
.text._Z21option_pricing_kernelPfS_S_S_S_S_S_S_S_S_S_S_S_S_S_i:
[----:B------:R-:W-:Y:S01]  /*0000*/  LDC R1, c[0x0][0x37c] ;  /* 0x0000df00ff017b82 */ /* 0x000fe20000000800 */
[----:B------:R-:W0:Y:S07]  /*0010*/  S2R R3, SR_TID.X ;  /* 0x0000000000037919 */ /* 0x000e2e0000002100 */
[----:B------:R-:W0:Y:S01]  /*0020*/  S2UR UR4, SR_CTAID.X ;  /* 0x00000000000479c3 */ /* 0x000e220000002500 */
[----:B------:R-:W1:Y:S07]  /*0030*/  LDCU UR5, c[0x0][0x3f8] ;  /* 0x00007f00ff0577ac */ /* 0x000e6e0008000800 */
[----:B------:R-:W0:Y:S02]  /*0040*/  LDC R8, c[0x0][0x360] ;  /* 0x0000d800ff087b82 */ /* 0x000e240000000800 */
[----:B0-----:R-:W-:-:S05]  /*0050*/  IMAD R8, R8, UR4, R3 ;  /* 0x0000000408087c24 */ /* 0x001fca000f8e0203 */
[----:B-1----:R-:W-:-:S13]  /*0060*/  ISETP.GE.AND P0, PT, R8, UR5, PT ;  /* 0x0000000508007c0c */ /* 0x002fda000bf06270 */
[----:B------:R-:W-:Y:S05]  /*0070*/  @P0 EXIT ;  /* 0x000000000000094d */ /* 0x000fea0003800000 */
[----:B------:R-:W0:Y:S01]  /*0080*/  LDC.64 R12, c[0x0][0x390] ;  /* 0x0000e400ff0c7b82 */ /* 0x000e220000000a00 */
[----:B------:R-:W1:Y:S07]  /*0090*/  LDCU.64 UR4, c[0x0][0x358] ;  /* 0x00006b00ff0477ac */ /* 0x000e6e0008000a00 */
[----:B------:R-:W2:Y:S08]  /*00a0*/  LDC.64 R10, c[0x0][0x388] ;  /* 0x0000e200ff0a7b82 */ /* 0x000eb00000000a00 */
[----:B------:R-:W3:Y:S01]  /*00b0*/  LDC.64 R2, c[0x0][0x380] ;  /* 0x0000e000ff027b82 */ /* 0x000ee20000000a00 */
[----:B0-----:R-:W-:-:S07]  /*00c0*/  IMAD.WIDE R12, R8, 0x4, R12 ;  /* 0x00000004080c7825 */ /* 0x001fce00078e020c */
[----:B------:R-:W0:Y:S01]  /*00d0*/  LDC.64 R18, c[0x0][0x398] ;  /* 0x0000e600ff127b82 */ /* 0x000e220000000a00 */
[----:B-1----:R1:W4:Y:S01]  /*00e0*/  LDG.E R6, desc[UR4][R12.64] ;  /* 0x000000040c067981 */ /* 0x002322000c1e1900 */
[----:B--2---:R-:W-:-:S06]  /*00f0*/  IMAD.WIDE R10, R8, 0x4, R10 ;  /* 0x00000004080a7825 */ /* 0x004fcc00078e020a */
[----:B------:R-:W2:Y:S01]  /*0100*/  LDC.64 R20, c[0x0][0x3a0] ;  /* 0x0000e800ff147b82 */ /* 0x000ea20000000a00 */
[----:B------:R1:W5:Y:S01]  /*0110*/  LDG.E R7, desc[UR4][R10.64] ;  /* 0x000000040a077981 */ /* 0x000362000c1e1900 */
[----:B---3--:R-:W-:-:S06]  /*0120*/  IMAD.WIDE R2, R8, 0x4, R2 ;  /* 0x0000000408027825 */ /* 0x008fcc00078e0202 */
[----:B------:R-:W3:Y:S01]  /*0130*/  LDC.64 R26, c[0x0][0x3a8] ;  /* 0x0000ea00ff1a7b82 */ /* 0x000ee20000000a00 */
[----:B------:R1:W5:Y:S07]  /*0140*/  LDG.E R0, desc[UR4][R2.64] ;  /* 0x0000000402007981 */ /* 0x00036e000c1e1900 */
[----:B------:R-:W3:Y:S08]  /*0150*/  LDC.64 R24, c[0x0][0x3b0] ;  /* 0x0000ec00ff187b82 */ /* 0x000ef00000000a00 */
[----:B------:R-:W3:Y:S08]  /*0160*/  LDC.64 R22, c[0x0][0x3b8] ;  /* 0x0000ee00ff167b82 */ /* 0x000ef00000000a00 */
[----:B------:R-:W3:Y:S08]  /*0170*/  LDC.64 R30, c[0x0][0x3c0] ;  /* 0x0000f000ff1e7b82 */ /* 0x000ef00000000a00 */
[----:B------:R-:W3:Y:S08]  /*0180*/  LDC.64 R32, c[0x0][0x3c8] ;  /* 0x0000f200ff207b82 */ /* 0x000ef00000000a00 */
[----:B------:R-:W3:Y:S08]  /*0190*/  LDC.64 R16, c[0x0][0x3d0] ;  /* 0x0000f400ff107b82 */ /* 0x000ef00000000a00 */
[----:B------:R-:W3:Y:S08]  /*01a0*/  LDC.64 R14, c[0x0][0x3d8] ;  /* 0x0000f600ff0e7b82 */ /* 0x000ef00000000a00 */
[----:B-1----:R-:W1:Y:S08]  /*01b0*/  LDC.64 R12, c[0x0][0x3e0] ;  /* 0x0000f800ff0c7b82 */ /* 0x002e700000000a00 */
[----:B------:R-:W1:Y:S08]  /*01c0*/  LDC.64 R10, c[0x0][0x3e8] ;  /* 0x0000fa00ff0a7b82 */ /* 0x000e700000000a00 */
[----:B------:R-:W4:Y:S01]  /*01d0*/  LDC.64 R2, c[0x0][0x3f0] ;  /* 0x0000fc00ff027b82 */ /* 0x000f220000000a00 */
[----:B0-----:R-:W-:-:S04]  /*01e0*/  IMAD.WIDE R18, R8, 0x4, R18 ;  /* 0x0000000408127825 */ /* 0x001fc800078e0212 */
[C---:B--2---:R-:W-:Y:S01]  /*01f0*/  IMAD.WIDE R20, R8.reuse, 0x4, R20 ;  /* 0x0000000408147825 */ /* 0x044fe200078e0214 */
[----:B------:R-:W-:Y:S01]  /*0200*/  BSSY.RECONVERGENT B0, `(.L_x_0) ;  /* 0x0000019000007945 */ /* 0x000fe20003800200 */
[----:B------:R-:W5:Y:S02]  /*0210*/  LDG.E R5, desc[UR4][R18.64] ;  /* 0x0000000412057981 */ /* 0x000f64000c1e1900 */
[C---:B---3--:R-:W-:Y:S02]  /*0220*/  IMAD.WIDE R26, R8.reuse, 0x4, R26 ;  /* 0x00000004081a7825 */ /* 0x048fe400078e021a */
[----:B------:R0:W5:Y:S02]  /*0230*/  LDG.E R4, desc[UR4][R20.64] ;  /* 0x0000000414047981 */ /* 0x000164000c1e1900 */
[----:B------:R-:W-:-:S04]  /*0240*/  IMAD.WIDE R24, R8, 0x4, R24 ;  /* 0x0000000408187825 */ /* 0x000fc800078e0218 */
[----:B------:R-:W-:-:S04]  /*0250*/  IMAD.WIDE R22, R8, 0x4, R22 ;  /* 0x0000000408167825 */ /* 0x000fc800078e0216 */
[----:B0-----:R-:W-:-:S04]  /*0260*/  IMAD.WIDE R20, R8, 0x4, R30 ;  /* 0x0000000408147825 */ /* 0x001fc800078e021e */
[----:B------:R-:W-:-:S04]  /*0270*/  IMAD.WIDE R18, R8, 0x4, R32 ;  /* 0x0000000408127825 */ /* 0x000fc800078e0220 */
[----:B------:R-:W-:-:S04]  /*0280*/  IMAD.WIDE R16, R8, 0x4, R16 ;  /* 0x0000000408107825 */ /* 0x000fc800078e0210 */
[----:B------:R-:W-:-:S04]  /*0290*/  IMAD.WIDE R14, R8, 0x4, R14 ;  /* 0x00000004080e7825 */ /* 0x000fc800078e020e */
[----:B-1----:R-:W-:-:S04]  /*02a0*/  IMAD.WIDE R12, R8, 0x4, R12 ;  /* 0x00000004080c7825 */ /* 0x002fc800078e020c */
[----:B------:R-:W-:Y:S01]  /*02b0*/  IMAD.WIDE R10, R8, 0x4, R10 ;  /* 0x00000004080a7825 */ /* 0x000fe200078e020a */
[----:B----4-:R-:W-:Y:S01]  /*02c0*/  IADD3 R9, PT, PT, R6, -0xd000000, RZ ;  /* 0xf300000006097810 */ /* 0x010fe20007ffe0ff */
[----:B------:R0:W1:Y:S03]  /*02d0*/  MUFU.RSQ R29, R6 ;  /* 0x00000006001d7308 */ /* 0x0000660000001400 */
[----:B------:R-:W-:Y:S01]  /*02e0*/  ISETP.GT.U32.AND P0, PT, R9, 0x727fffff, PT ;  /* 0x727fffff0900780c */ /* 0x000fe20003f04070 */
[----:B------:R-:W-:-:S12]  /*02f0*/  IMAD.WIDE R8, R8, 0x4, R2 ;  /* 0x0000000408087825 */ /* 0x000fd800078e0202 */
[----:B0-----:R-:W-:Y:S05]  /*0300*/  @!P0 BRA `(.L_x_1) ;  /* 0x0000000000108947 */ /* 0x001fea0003800000 */
[----:B------:R-:W-:-:S07]  /*0310*/  MOV R31, 0x330 ;  /* 0x00000330001f7802 */ /* 0x000fce0000000f00 */
[----:B-1---5:R-:W-:Y:S05]  /*0320*/  CALL.REL.NOINC `($__internal_1_$__cuda_sm20_sqrt_rn_f32_slowpath) ;  /* 0x0000002400a87944 */ /* 0x022fea0003c00000 */
[----:B------:R-:W-:Y:S01]  /*0330*/  MOV R3, R28 ;  /* 0x0000001c00037202 */ /* 0x000fe20000000f00 */
[----:B------:R-:W-:Y:S06]  /*0340*/  BRA `(.L_x_2) ;  /* 0x0000000000107947 */ /* 0x000fec0003800000 */
.L_x_1:
[----:B-1----:R-:W-:Y:S01]  /*0350*/  FMUL.FTZ R3, R6, R29 ;  /* 0x0000001d06037220 */ /* 0x002fe20000410000 */
[----:B------:R-:W-:-:S03]  /*0360*/  FMUL.FTZ R29, R29, 0.5 ;  /* 0x3f0000001d1d7820 */ /* 0x000fc60000410000 */
[----:B------:R-:W-:-:S04]  /*0370*/  FFMA R2, -R3, R3, R6 ;  /* 0x0000000303027223 */ /* 0x000fc80000000106 */
[----:B------:R-:W-:-:S07]  /*0380*/  FFMA R3, R2, R29, R3 ;  /* 0x0000001d02037223 */ /* 0x000fce0000000003 */
.L_x_2:
[----:B------:R-:W-:Y:S05]  /*0390*/  BSYNC.RECONVERGENT B0 ;  /* 0x0000000000007941 */ /* 0x000fea0003800200 */
.L_x_0:
[----:B-----5:R-:W0:Y:S01]  /*03a0*/  MUFU.RCP R2, R7 ;  /* 0x0000000700027308 */ /* 0x020e220000001000 */
[----:B------:R-:W-:Y:S07]  /*03b0*/  BSSY.RECONVERGENT B0, `(.L_x_3) ;  /* 0x000000d000007945 */ /* 0x000fee0003800200 */
[----:B------:R-:W1:Y:S01]  /*03c0*/  FCHK P0, R0, R7 ;  /* 0x0000000700007302 */ /* 0x000e620000000000 */
[----:B0-----:R-:W-:-:S04]  /*03d0*/  FFMA R29, -R7, R2, 1 ;  /* 0x3f800000071d7423 */ /* 0x001fc80000000102 */
[----:B------:R-:W-:-:S04]  /*03e0*/  FFMA R29, R2, R29, R2 ;  /* 0x0000001d021d7223 */ /* 0x000fc80000000002 */
[----:B------:R-:W-:-:S04]  /*03f0*/  FFMA R2, R0, R29, RZ ;  /* 0x0000001d00027223 */ /* 0x000fc800000000ff */
[----:B------:R-:W-:-:S04]  /*0400*/  FFMA R28, -R7, R2, R0 ;  /* 0x00000002071c7223 */ /* 0x000fc80000000100 */
[----:B------:R-:W-:Y:S01]  /*0410*/  FFMA R2, R29, R28, R2 ;  /* 0x0000001c1d027223 */ /* 0x000fe20000000002 */
[----:B-1----:R-:W-:Y:S06]  /*0420*/  @!P0 BRA `(.L_x_4) ;  /* 0x0000000000148947 */ /* 0x002fec0003800000 */
[----:B------:R-:W-:Y:S01]  /*0430*/  IMAD.MOV.U32 R2, RZ, RZ, R0 ;  /* 0x000000ffff027224 */ /* 0x000fe200078e0000 */
[----:B------:R-:W-:Y:S02]  /*0440*/  MOV R29, R7 ;  /* 0x00000007001d7202 */ /* 0x000fe40000000f00 */
[----:B------:R-:W-:-:S07]  /*0450*/  MOV R35, 0x470 ;  /* 0x0000047000237802 */ /* 0x000fce0000000f00 */
[----:B------:R-:W-:Y:S05]  /*0460*/  CALL.REL.NOINC `($__internal_2_$__cuda_sm3x_div_rn_noftz_f32_slowpath) ;  /* 0x0000002400b47944 */ /* 0x000fea0003c00000 */
[----:B------:R-:W-:-:S07]  /*0470*/  MOV R2, R33 ;  /* 0x0000002100027202 */ /* 0x000fce0000000f00 */
.L_x_4:
[----:B------:R-:W-:Y:S05]  /*0480*/  BSYNC.RECONVERGENT B0 ;  /* 0x0000000000007941 */ /* 0x000fea0003800200 */
.L_x_3:
[C---:B------:R-:W-:Y:S01]  /*0490*/  FSETP.GEU.AND P0, PT, R2.reuse, 1.175494350822287508e-38, PT ;  /* 0x008000000200780b */ /* 0x040fe20003f0e000 */
[----:B------:R-:W-:Y:S02]  /*04a0*/  HFMA2 R31, -RZ, RZ, 1.5048828125, 33.21875 ;  /* 0x3e055027ff1f7431 */ /* 0x000fe400000001ff */
[----:B------:R-:W-:Y:S01]  /*04b0*/  FMUL R39, R5, R3 ;  /* 0x0000000305277220 */ /* 0x000fe20000400000 */
[----:B------:R-:W-:Y:S03]  /*04c0*/  BSSY.RECONVERGENT B0, `(.L_x_5) ;  /* 0x0000029000007945 */ /* 0x000fe60003800200 */
[----:B------:R-:W0:Y:S06]  /*04d0*/  MUFU.RCP R32, R39 ;  /* 0x0000002700207308 */ /* 0x000e2c0000001000 */
[----:B------:R-:W-:-:S04]  /*04e0*/  @!P0 FMUL R2, R2, 8388608 ;  /* 0x4b00000002028820 */ /* 0x000fc80000400000 */
[----:B------:R-:W-:-:S05]  /*04f0*/  VIADD R28, R2, 0xc0d55555 ;  /* 0xc0d55555021c7836 */ /* 0x000fca0000000000 */
[----:B------:R-:W-:-:S04]  /*0500*/  LOP3.LUT R29, R28, 0xff800000, RZ, 0xc0, !PT ;  /* 0xff8000001c1d7812 */ /* 0x000fc800078ec0ff */
[-C--:B------:R-:W-:Y:S02]  /*0510*/  IADD3 R28, PT, PT, R2, -R29.reuse, RZ ;  /* 0x8000001d021c7210 */ /* 0x080fe40007ffe0ff */
[----:B------:R-:W-:-:S03]  /*0520*/  I2FP.F32.S32 R29, R29 ;  /* 0x0000001d001d7245 */ /* 0x000fc60000201400 */
[----:B------:R-:W-:Y:S01]  /*0530*/  FADD R30, R28, -1 ;  /* 0xbf8000001c1e7421 */ /* 0x000fe20000000000 */
[----:B------:R-:W-:Y:S02]  /*0540*/  FSEL R28, RZ, -23, P0 ;  /* 0xc1b80000ff1c7808 */ /* 0x000fe40000000000 */
[----:B------:R-:W-:Y:S01]  /*0550*/  ISETP.GT.U32.AND P0, PT, R2, 0x7f7fffff, PT ;  /* 0x7f7fffff0200780c */ /* 0x000fe20003f04070 */
[C---:B------:R-:W-:Y:S02]  /*0560*/  FFMA R31, R30.reuse, -R31, 0.14084610342979431152 ;  /* 0x3e1039f61e1f7423 */ /* 0x040fe4000000081f */
[----:B------:R-:W-:Y:S01]  /*0570*/  FFMA R28, R29, 1.1920928955078125e-07, R28 ;  /* 0x340000001d1c7823 */ /* 0x000fe2000000001c */
[----:B------:R-:W-:Y:S02]  /*0580*/  IMAD.MOV.U32 R29, RZ, RZ, 0x7f800000 ;  /* 0x7f800000ff1d7424 */ /* 0x000fe400078e00ff */
[----:B------:R-:W-:-:S04]  /*0590*/  FFMA R31, R30, R31, -0.12148627638816833496 ;  /* 0xbdf8cdcc1e1f7423 */ /* 0x000fc8000000001f */
[----:B------:R-:W-:-:S04]  /*05a0*/  FFMA R31, R30, R31, 0.13980610668659210205 ;  /* 0x3e0f29551e1f7423 */ /* 0x000fc8000000001f */
[----:B------:R-:W-:-:S04]  /*05b0*/  FFMA R31, R30, R31, -0.16684235632419586182 ;  /* 0xbe2ad8b91e1f7423 */ /* 0x000fc8000000001f */
[----:B------:R-:W-:-:S04]  /*05c0*/  FFMA R31, R30, R31, 0.20012299716472625732 ;  /* 0x3e4ced0b1e1f7423 */ /* 0x000fc8000000001f */
[----:B------:R-:W-:-:S04]  /*05d0*/  FFMA R31, R30, R31, -0.24999669194221496582 ;  /* 0xbe7fff221e1f7423 */ /* 0x000fc8000000001f */
[----:B------:R-:W-:-:S04]  /*05e0*/  FFMA R31, R30, R31, 0.33333182334899902344 ;  /* 0x3eaaaa781e1f7423 */ /* 0x000fc8000000001f */
[----:B------:R-:W-:-:S04]  /*05f0*/  FFMA R31, R30, R31, -0.5 ;  /* 0xbf0000001e1f7423 */ /* 0x000fc8000000001f */
[----:B------:R-:W-:-:S04]  /*0600*/  FMUL R31, R30, R31 ;  /* 0x0000001f1e1f7220 */ /* 0x000fc80000400000 */
[----:B------:R-:W-:-:S04]  /*0610*/  FFMA R31, R30, R31, R30 ;  /* 0x0000001f1e1f7223 */ /* 0x000fc8000000001e */
[----:B------:R-:W-:Y:S01]  /*0620*/  FFMA R28, R28, 0.69314718246459960938, R31 ;  /* 0x3f3172181c1c7823 */ /* 0x000fe2000000001f */
[C---:B------:R-:W-:Y:S01]  /*0630*/  @P0 FFMA R28, R2.reuse, R29, +INF ;  /* 0x7f800000021c0423 */ /* 0x040fe2000000001d */
[----:B------:R-:W-:Y:S01]  /*0640*/  FSETP.NEU.AND P0, PT, R2, RZ, PT ;  /* 0x000000ff0200720b */ /* 0x000fe20003f0d000 */
[----:B------:R-:W-:Y:S01]  /*0650*/  FMUL R2, R5, 0.5 ;  /* 0x3f00000005027820 */ /* 0x000fe20000400000 */
[----:B0-----:R-:W-:Y:S02]  /*0660*/  FFMA R31, -R39, R32, 1 ;  /* 0x3f800000271f7423 */ /* 0x001fe40000000120 */
[----:B------:R-:W-:Y:S01]  /*0670*/  FSEL R29, R28, -INF , P0 ;  /* 0xff8000001c1d7808 */ /* 0x000fe20000000000 */
[----:B------:R-:W-:Y:S01]  /*0680*/  FFMA R2, R5, R2, R4 ;  /* 0x0000000205027223 */ /* 0x000fe20000000004 */
[----:B------:R-:W-:-:S03]  /*0690*/  FFMA R31, R32, R31, R32 ;  /* 0x0000001f201f7223 */ /* 0x000fc60000000020 */
[----:B------:R-:W-:-:S04]  /*06a0*/  FFMA R28, R6, R2, R29 ;  /* 0x00000002061c7223 */ /* 0x000fc8000000001d */
[----:B------:R-:W0:Y:S01]  /*06b0*/  FCHK P0, R28, R39 ;  /* 0x000000271c007302 */ /* 0x000e220000000000 */
[----:B------:R-:W-:-:S04]  /*06c0*/  FFMA R2, R28, R31, RZ ;  /* 0x0000001f1c027223 */ /* 0x000fc800000000ff */
[----:B------:R-:W-:-:S04]  /*06d0*/  FFMA R29, -R39, R2, R28 ;  /* 0x00000002271d7223 */ /* 0x000fc8000000011c */
[----:B------:R-:W-:Y:S01]  /*06e0*/  FFMA R2, R31, R29, R2 ;  /* 0x0000001d1f027223 */ /* 0x000fe20000000002 */
[----:B0-----:R-:W-:Y:S06]  /*06f0*/  @!P0 BRA `(.L_x_6) ;  /* 0x0000000000148947 */ /* 0x001fec0003800000 */
[----:B------:R-:W-:Y:S02]  /*0700*/  MOV R2, R28 ;  /* 0x0000001c00027202 */ /* 0x000fe40000000f00 */
[----:B------:R-:W-:Y:S02]  /*0710*/  MOV R29, R39 ;  /* 0x00000027001d7202 */ /* 0x000fe40000000f00 */
[----:B------:R-:W-:-:S07]  /*0720*/  MOV R35, 0x740 ;  /* 0x0000074000237802 */ /* 0x000fce0000000f00 */
[----:B------:R-:W-:Y:S05]  /*0730*/  CALL.REL.NOINC `($__internal_2_$__cuda_sm3x_div_rn_noftz_f32_slowpath) ;  /* 0x0000002400007944 */ /* 0x000fea0003c00000 */
[----:B------:R-:W-:-:S07]  /*0740*/  IMAD.MOV.U32 R2, RZ, RZ, R33 ;  /* 0x000000ffff027224 */ /* 0x000fce00078e0021 */
.L_x_6:
[----:B------:R-:W-:Y:S05]  /*0750*/  BSYNC.RECONVERGENT B0 ;  /* 0x0000000000007941 */ /* 0x000fea0003800200 */
.L_x_5:
[----:B------:R-:W-:Y:S01]  /*0760*/  FSETP.GE.AND P0, PT, R2, RZ, PT ;  /* 0x000000ff0200720b */ /* 0x000fe20003f06000 */
[----:B------:R-:W-:Y:S01]  /*0770*/  BSSY.RECONVERGENT B0, `(.L_x_7) ;  /* 0x00000c0000007945 */ /* 0x000fe20003800200 */
[----:B------:R-:W-:-:S11]  /*0780*/  FADD R39, -R39, R2 ;  /* 0x0000000227277221 */ /* 0x000fd60000000100 */
[----:B------:R-:W-:Y:S05]  /*0790*/  @!P0 BRA `(.L_x_8) ;  /* 0x00000004007c8947 */ /* 0x000fea0003800000 */
[C---:B------:R-:W-:Y:S01]  /*07a0*/  FMUL R38, R2.reuse, R2 ;  /* 0x0000000202267220 */ /* 0x040fe20000400000 */
[----:B------:R-:W-:Y:S01]  /*07b0*/  HFMA2 R31, -RZ, RZ, 1.9912109375, 0.00128841400146484375 ;  /* 0x3ff71547ff1f7431 */ /* 0x000fe200000001ff */
[----:B------:R-:W-:Y:S01]  /*07c0*/  MOV R30, 0x652b82fe ;  /* 0x652b82fe001e7802 */ /* 0x000fe20000000f00 */
[----:B------:R-:W-:Y:S01]  /*07d0*/  UMOV UR6, 0xfefa39ef ;  /* 0xfefa39ef00067882 */ /* 0x000fe20000000000 */
[----:B------:R0:W1:Y:S01]  /*07e0*/  F2F.F64.F32 R34, R38 ;  /* 0x0000002600227310 */ /* 0x0000620000201800 */
[----:B------:R-:W-:Y:S01]  /*07f0*/  UMOV UR7, 0x3fe62e42 ;  /* 0x3fe62e4200077882 */ /* 0x000fe20000000000 */
[----:B------:R-:W-:Y:S01]  /*0800*/  IMAD.MOV.U32 R32, RZ, RZ, -0x35dec16 ;  /* 0xfca213eaff207424 */ /* 0x000fe200078e00ff */
[----:B------:R-:W-:Y:S01]  /*0810*/  MOV R33, 0x3e928af3 ;  /* 0x3e928af300217802 */ /* 0x000fe20000000f00 */
[----:B------:R-:W-:Y:S01]  /*0820*/  BSSY.RECONVERGENT B1, `(.L_x_9) ;  /* 0x0000040000017945 */ /* 0x000fe20003800200 */
[----:B0-----:R-:W-:Y:S01]  /*0830*/  FMUL R38, R2, 0.23164190351963043213 ;  /* 0x3e6d338902267820 */ /* 0x001fe20000400000 */
[----:B-1----:R-:W-:-:S08]  /*0840*/  DMUL R34, R34, -0.5 ;  /* 0xbfe0000022227828 */ /* 0x002fd00000000000 */
[----:B------:R-:W-:Y:S02]  /*0850*/  DFMA R30, R34, R30, 6.75539944105574400000e+15 ;  /* 0x43380000221e742b */ /* 0x000fe4000000001e */
[----:B------:R-:W-:-:S06]  /*0860*/  FSETP.GEU.AND P1, PT, |R35|, 4.1917929649353027344, PT ;  /* 0x4086232b2300780b */ /* 0x000fcc0003f2e200 */
[----:B------:R-:W-:-:S08]  /*0870*/  DADD R36, R30, -6.75539944105574400000e+15 ;  /* 0xc33800001e247429 */ /* 0x000fd00000000000 */
[----:B------:R-:W-:Y:S01]  /*0880*/  DFMA R28, R36, -UR6, R34 ;  /* 0x80000006241c7c2b */ /* 0x000fe20008000022 */
[----:B------:R-:W-:Y:S01]  /*0890*/  UMOV UR6, 0x3b39803f ;  /* 0x3b39803f00067882 */ /* 0x000fe20000000000 */
[----:B------:R-:W-:-:S06]  /*08a0*/  UMOV UR7, 0x3c7abc9e ;  /* 0x3c7abc9e00077882 */ /* 0x000fcc0000000000 */
[----:B------:R-:W-:Y:S01]  /*08b0*/  DFMA R36, R36, -UR6, R28 ;  /* 0x8000000624247c2b */ /* 0x000fe2000800001c */
[----:B------:R-:W-:Y:S01]  /*08c0*/  UMOV UR6, 0x69ce2bdf ;  /* 0x69ce2bdf00067882 */ /* 0x000fe20000000000 */
[----:B------:R-:W-:Y:S01]  /*08d0*/  UMOV UR7, 0x3e5ade15 ;  /* 0x3e5ade1500077882 */ /* 0x000fe20000000000 */
[----:B------:R-:W0:Y:S05]  /*08e0*/  F2F.F64.F32 R28, R38 ;  /* 0x00000026001c7310 */ /* 0x000e2a0000201800 */
[----:B------:R-:W-:Y:S01]  /*08f0*/  DFMA R32, R36, UR6, R32 ;  /* 0x0000000624207c2b */ /* 0x000fe20008000020 */
[----:B------:R-:W-:Y:S01]  /*0900*/  UMOV UR6, 0x62401315 ;  /* 0x6240131500067882 */ /* 0x000fe20000000000 */
[----:B------:R-:W-:-:S06]  /*0910*/  UMOV UR7, 0x3ec71dee ;  /* 0x3ec71dee00077882 */ /* 0x000fcc0000000000 */
[----:B------:R-:W-:Y:S01]  /*0920*/  DFMA R32, R36, R32, UR6 ;  /* 0x0000000624207e2b */ /* 0x000fe20008000020 */
[----:B------:R-:W-:Y:S01]  /*0930*/  UMOV UR6, 0x7c89eb71 ;  /* 0x7c89eb7100067882 */ /* 0x000fe20000000000 */
[----:B------:R-:W-:Y:S01]  /*0940*/  UMOV UR7, 0x3efa0199 ;  /* 0x3efa019900077882 */ /* 0x000fe20000000000 */
[----:B0-----:R-:W-:-:S05]  /*0950*/  DADD R28, R28, 1 ;  /* 0x3ff000001c1c7429 */ /* 0x001fca0000000000 */
[----:B------:R-:W-:Y:S01]  /*0960*/  DFMA R32, R36, R32, UR6 ;  /* 0x0000000624207e2b */ /* 0x000fe20008000020 */
[----:B------:R-:W-:Y:S01]  /*0970*/  UMOV UR6, 0x14761f65 ;  /* 0x14761f6500067882 */ /* 0x000fe20000000000 */
[----:B------:R-:W-:Y:S01]  /*0980*/  UMOV UR7, 0x3f2a01a0 ;  /* 0x3f2a01a000077882 */ /* 0x000fe20000000000 */
[----:B------:R-:W0:Y:S02]  /*0990*/  MUFU.RCP64H R43, R29 ;  /* 0x0000001d002b7308 */ /* 0x000e240000001800 */
[----:B------:R-:W-:-:S03]  /*09a0*/  IADD3 R42, PT, PT, R29, 0x300402, RZ ;  /* 0x003004021d2a7810 */ /* 0x000fc60007ffe0ff */
[----:B------:R-:W-:Y:S01]  /*09b0*/  DFMA R32, R36, R32, UR6 ;  /* 0x0000000624207e2b */ /* 0x000fe20008000020 */
[----:B------:R-:W-:Y:S01]  /*09c0*/  UMOV UR6, 0x1852b7af ;  /* 0x1852b7af00067882 */ /* 0x000fe20000000000 */
[----:B------:R-:W-:Y:S01]  /*09d0*/  UMOV UR7, 0x3f56c16c ;  /* 0x3f56c16c00077882 */ /* 0x000fe20000000000 */
[----:B------:R-:W-:-:S05]  /*09e0*/  FSETP.GEU.AND P0, PT, |R42|, 5.8789094863358348022e-39, PT ;  /* 0x004004022a00780b */ /* 0x000fca0003f0e200 */
[----:B------:R-:W-:Y:S01]  /*09f0*/  DFMA R32, R36, R32, UR6 ;  /* 0x0000000624207e2b */ /* 0x000fe20008000020 */
[----:B------:R-:W-:Y:S01]  /*0a00*/  UMOV UR6, 0x11122322 ;  /* 0x1112232200067882 */ /* 0x000fe20000000000 */
[----:B------:R-:W-:Y:S01]  /*0a10*/  UMOV UR7, 0x3f811111 ;  /* 0x3f81111100077882 */ /* 0x000fe20000000000 */
[----:B0-----:R-:W-:-:S05]  /*0a20*/  DFMA R40, -R28, R42, 1 ;  /* 0x3ff000001c28742b */ /* 0x001fca000000012a */
[----:B------:R-:W-:Y:S01]  /*0a30*/  DFMA R32, R36, R32, UR6 ;  /* 0x0000000624207e2b */ /* 0x000fe20008000020 */
[----:B------:R-:W-:Y:S01]  /*0a40*/  UMOV UR6, 0x555502a1 ;  /* 0x555502a100067882 */ /* 0x000fe20000000000 */
[----:B------:R-:W-:Y:S01]  /*0a50*/  UMOV UR7, 0x3fa55555 ;  /* 0x3fa5555500077882 */ /* 0x000fe20000000000 */
[----:B------:R-:W-:-:S05]  /*0a60*/  DFMA R40, R40, R40, R40 ;  /* 0x000000282828722b */ /* 0x000fca0000000028 */
[----:B------:R-:W-:Y:S01]  /*0a70*/  DFMA R32, R36, R32, UR6 ;  /* 0x0000000624207e2b */ /* 0x000fe20008000020 */
[----:B------:R-:W-:Y:S01]  /*0a80*/  UMOV UR6, 0x55555511 ;  /* 0x5555551100067882 */ /* 0x000fe20000000000 */
[----:B------:R-:W-:Y:S01]  /*0a90*/  UMOV UR7, 0x3fc55555 ;  /* 0x3fc5555500077882 */ /* 0x000fe20000000000 */
[----:B------:R-:W-:-:S05]  /*0aa0*/  DFMA R40, R42, R40, R42 ;  /* 0x000000282a28722b */ /* 0x000fca000000002a */
[----:B------:R-:W-:Y:S01]  /*0ab0*/  DFMA R32, R36, R32, UR6 ;  /* 0x0000000624207e2b */ /* 0x000fe20008000020 */
[----:B------:R-:W-:Y:S01]  /*0ac0*/  UMOV UR6, 0xb ;  /* 0x0000000b00067882 */ /* 0x000fe20000000000 */
[----:B------:R-:W-:-:S06]  /*0ad0*/  UMOV UR7, 0x3fe00000 ;  /* 0x3fe0000000077882 */ /* 0x000fcc0000000000 */
[----:B------:R-:W-:-:S08]  /*0ae0*/  DFMA R32, R36, R32, UR6 ;  /* 0x0000000624207e2b */ /* 0x000fd00008000020 */
[----:B------:R-:W-:-:S08]  /*0af0*/  DFMA R32, R36, R32, 1 ;  /* 0x3ff000002420742b */ /* 0x000fd00000000020 */
[----:B------:R-:W-:Y:S02]  /*0b00*/  DFMA R32, R36, R32, 1 ;  /* 0x3ff000002420742b */ /* 0x000fe40000000020 */
[----:B------:R-:W-:-:S08]  /*0b10*/  DFMA R36, -R28, R40, 1 ;  /* 0x3ff000001c24742b */ /* 0x000fd00000000128 */
[----:B------:R-:W-:Y:S01]  /*0b20*/  DFMA R40, R40, R36, R40 ;  /* 0x000000242828722b */ /* 0x000fe20000000028 */
[----:B------:R-:W-:Y:S01]  /*0b30*/  IMAD R37, R30, 0x100000, R33 ;  /* 0x001000001e257824 */ /* 0x000fe200078e0221 */
[----:B------:R-:W-:Y:S01]  /*0b40*/  MOV R36, R32 ;  /* 0x0000002000247202 */ /* 0x000fe20000000f00 */
[----:B------:R-:W-:Y:S08]  /*0b50*/  @!P1 BRA `(.L_x_10) ;  /* 0x0000000000309947 */ /* 0x000ff00003800000 */
[----:B------:R-:W-:Y:S01]  /*0b60*/  FSETP.GEU.AND P2, PT, |R35|, 4.2275390625, PT ;  /* 0x408748002300780b */ /* 0x000fe20003f4e200 */
[C---:B------:R-:W-:Y:S02]  /*0b70*/  DSETP.GEU.AND P1, PT, R34.reuse, RZ, PT ;  /* 0x000000ff2200722a */ /* 0x040fe40003f2e000 */
[----:B------:R-:W-:-:S10]  /*0b80*/  DADD R34, R34, +INF ;  /* 0x7ff0000022227429 */ /* 0x000fd40000000000 */
[----:B------:R-:W-:Y:S02]  /*0b90*/  @!P2 LEA.HI R31, R30, R30, RZ, 0x1 ;  /* 0x0000001e1e1fa211 */ /* 0x000fe400078f08ff */
[----:B------:R-:W-:Y:S02]  /*0ba0*/  FSEL R36, R34, RZ, P1 ;  /* 0x000000ff22247208 */ /* 0x000fe40000800000 */
[----:B------:R-:W-:Y:S02]  /*0bb0*/  @!P2 SHF.R.S32.HI R31, RZ, 0x1, R31 ;  /* 0x00000001ff1fa819 */ /* 0x000fe4000001141f */
[----:B------:R-:W-:Y:S02]  /*0bc0*/  FSEL R37, R35, RZ, P1 ;  /* 0x000000ff23257208 */ /* 0x000fe40000800000 */
[----:B------:R-:W-:Y:S01]  /*0bd0*/  @!P2 IADD3 R30, PT, PT, R30, -R31, RZ ;  /* 0x8000001f1e1ea210 */ /* 0x000fe20007ffe0ff */
[----:B------:R-:W-:-:S03]  /*0be0*/  @!P2 IMAD R33, R31, 0x100000, R33 ;  /* 0x001000001f21a824 */ /* 0x000fc600078e0221 */
[----:B------:R-:W-:Y:S02]  /*0bf0*/  @!P2 LEA R31, R30, 0x3ff00000, 0x14 ;  /* 0x3ff000001e1fa811 */ /* 0x000fe400078ea0ff */
[----:B------:R-:W-:-:S06]  /*0c00*/  @!P2 MOV R30, RZ ;  /* 0x000000ff001ea202 */ /* 0x000fcc0000000f00 */
[----:B------:R-:W-:-:S11]  /*0c10*/  @!P2 DMUL R36, R32, R30 ;  /* 0x0000001e2024a228 */ /* 0x000fd60000000000 */
.L_x_10:
[----:B------:R-:W-:Y:S05]  /*0c20*/  BSYNC.RECONVERGENT B1 ;  /* 0x0000000000017941 */ /* 0x000fea0003800200 */
.L_x_9:
[----:B------:R-:W-:Y:S04]  /*0c30*/  BSSY.RECONVERGENT B1, `(.L_x_11) ;  /* 0x0000007000017945 */ /* 0x000fe80003800200 */
[----:B------:R-:W-:Y:S05]  /*0c40*/  @P0 BRA `(.L_x_12) ;  /* 0x0000000000140947 */ /* 0x000fea0003800000 */
[----:B------:R-:W-:Y:S02]  /*0c50*/  LOP3.LUT R32, R29, 0x7fffffff, RZ, 0xc0, !PT ;  /* 0x7fffffff1d207812 */ /* 0x000fe400078ec0ff */
[----:B------:R-:W-:Y:S02]  /*0c60*/  MOV R38, 0xc90 ;  /* 0x00000c9000267802 */ /* 0x000fe40000000f00 */
[----:B------:R-:W-:-:S07]  /*0c70*/  IADD3 R32, PT, PT, R32, -0x100000, RZ ;  /* 0xfff0000020207810 */ /* 0x000fce0007ffe0ff */
[----:B------:R-:W-:Y:S05]  /*0c80*/  CALL.REL.NOINC `($__internal_0_$__cuda_sm20_dblrcp_rn_slowpath_v3) ;  /* 0x0000001800b07944 */ /* 0x000fea0003c00000 */
[----:B------:R-:W-:-:S07]  /*0c90*/  IMAD.MOV.U32 R41, RZ, RZ, R31 ;  /* 0x000000ffff297224 */ /* 0x000fce00078e001f */
.L_x_12:
[----:B------:R-:W-:Y:S05]  /*0ca0*/  BSYNC.RECONVERGENT B1 ;  /* 0x0000000000017941 */ /* 0x000fea0003800200 */
.L_x_11:
[----:B------:R-:W0:Y:S01]  /*0cb0*/  F2F.F32.F64 R40, R40 ;  /* 0x0000002800287310 */ /* 0x000e220000301000 */
[----:B------:R-:W-:Y:S01]  /*0cc0*/  MOV R29, 0x3faa466f ;  /* 0x3faa466f001d7802 */ /* 0x000fe20000000f00 */
[----:B------:R-:W-:Y:S01]  /*0cd0*/  UMOV UR6, 0x40000000 ;  /* 0x4000000000067882 */ /* 0x000fe20000000000 */
[----:B------:R-:W-:Y:S02]  /*0ce0*/  UMOV UR7, 0x3fd98845 ;  /* 0x3fd9884500077882 */ /* 0x000fe40000000000 */
[----:B------:R-:W-:Y:S01]  /*0cf0*/  DMUL R36, R36, -UR6 ;  /* 0x8000000624247c28 */ /* 0x000fe20008000000 */
[----:B0-----:R-:W-:-:S04]  /*0d00*/  FFMA R29, R40, R29, -1.8212559223175048828 ;  /* 0xbfe91eea281d7423 */ /* 0x001fc8000000001d */
[C---:B------:R-:W-:Y:S02]  /*0d10*/  FFMA R31, R40.reuse, R29, 1.7814779281616210938 ;  /* 0x3fe40778281f7423 */ /* 0x040fe4000000001d */
[----:B------:R-:W0:Y:S02]  /*0d20*/  F2F.F64.F32 R28, R40 ;  /* 0x00000028001c7310 */ /* 0x000e240000201800 */
[----:B------:R-:W-:-:S04]  /*0d30*/  FFMA R31, R40, R31, -0.35656377673149108887 ;  /* 0xbeb68f87281f7423 */ /* 0x000fc8000000001f */
[----:B------:R-:W-:-:S06]  /*0d40*/  FFMA R31, R40, R31, 0.31938153505325317383 ;  /* 0x3ea385fa281f7423 */ /* 0x000fcc000000001f */
[----:B------:R-:W1:Y:S01]  /*0d50*/  F2F.F64.F32 R30, R31 ;  /* 0x0000001f001e7310 */ /* 0x000e620000201800 */
[----:B0-----:R-:W-:-:S08]  /*0d60*/  DMUL R28, R36, R28 ;  /* 0x0000001c241c7228 */ /* 0x001fd00000000000 */
[----:B-1----:R-:W-:Y:S01]  /*0d70*/  DFMA R28, R28, R30, 1 ;  /* 0x3ff000001c1c742b */ /* 0x002fe2000000001e */
[----:B------:R-:W-:Y:S10]  /*0d80*/  BRA `(.L_x_13) ;  /* 0x0000000400787947 */ /* 0x000ff40003800000 */
.L_x_8:
[C---:B------:R-:W-:Y:S01]  /*0d90*/  FMUL R38, R2.reuse, R2 ;  /* 0x0000000202267220 */ /* 0x040fe20000400000 */
[----:B------:R-:W-:Y:S01]  /*0da0*/  MOV R34, 0x652b82fe ;  /* 0x652b82fe00227802 */ /* 0x000fe20000000f00 */
[----:B------:R-:W-:Y:S01]  /*0db0*/  IMAD.MOV.U32 R35, RZ, RZ, 0x3ff71547 ;  /* 0x3ff71547ff237424 */ /* 0x000fe200078e00ff */
[----:B------:R-:W-:Y:S01]  /*0dc0*/  UMOV UR6, 0xfefa39ef ;  /* 0xfefa39ef00067882 */ /* 0x000fe20000000000 */
[----:B------:R0:W1:Y:S01]  /*0dd0*/  F2F.F64.F32 R30, R38 ;  /* 0x00000026001e7310 */ /* 0x0000620000201800 */
[----:B------:R-:W-:Y:S01]  /*0de0*/  UMOV UR7, 0x3fe62e42 ;  /* 0x3fe62e4200077882 */ /* 0x000fe20000000000 */
[----:B------:R-:W-:Y:S01]  /*0df0*/  HFMA2 R33, -RZ, RZ, 1.642578125, -0.00021207332611083984375 ;  /* 0x3e928af3ff217431 */ /* 0x000fe200000001ff */
[----:B------:R-:W-:Y:S01]  /*0e00*/  MOV R32, 0xfca213ea ;  /* 0xfca213ea00207802 */ /* 0x000fe20000000f00 */
[----:B------:R-:W-:Y:S01]  /*0e10*/  BSSY.RECONVERGENT B1, `(.L_x_14) ;  /* 0x0000040000017945 */ /* 0x000fe20003800200 */
[----:B0-----:R-:W-:Y:S01]  /*0e20*/  FMUL R38, R2, -0.23164190351963043213 ;  /* 0xbe6d338902267820 */ /* 0x001fe20000400000 */
        /* <DEDUP_REMOVED lines=22> */
[----:B------:R-:W-:-:S03]  /*0f90*/  VIADD R42, R29, 0x300402 ;  /* 0x003004021d2a7836 */ /* 0x000fc60000000000 */
        /* <DEDUP_REMOVED lines=24> */
[----:B------:R-:W-:Y:S02]  /*1120*/  LEA R37, R34, R33, 0x14 ;  /* 0x0000002122257211 */ /* 0x000fe400078ea0ff */
[----:B------:R-:W-:Y:S01]  /*1130*/  MOV R36, R32 ;  /* 0x0000002000247202 */ /* 0x000fe20000000f00 */
[----:B------:R-:W-:Y:S07]  /*1140*/  @!P1 BRA `(.L_x_15) ;  /* 0x0000000000309947 */ /* 0x000fee0003800000 */
[----:B------:R-:W-:Y:S01]  /*1150*/  FSETP.GEU.AND P2, PT, |R31|, 4.2275390625, PT ;  /* 0x408748001f00780b */ /* 0x000fe20003f4e200 */
[C---:B------:R-:W-:Y:S02]  /*1160*/  DSETP.GEU.AND P1, PT, R30.reuse, RZ, PT ;  /* 0x000000ff1e00722a */ /* 0x040fe40003f2e000 */
[----:B------:R-:W-:-:S10]  /*1170*/  DADD R30, R30, +INF ;  /* 0x7ff000001e1e7429 */ /* 0x000fd40000000000 */
[----:B------:R-:W-:Y:S02]  /*1180*/  @!P2 LEA.HI R35, R34, R34, RZ, 0x1 ;  /* 0x000000222223a211 */ /* 0x000fe400078f08ff */
[----:B------:R-:W-:Y:S02]  /*1190*/  FSEL R36, R30, RZ, P1 ;  /* 0x000000ff1e247208 */ /* 0x000fe40000800000 */
[----:B------:R-:W-:Y:S02]  /*11a0*/  @!P2 SHF.R.S32.HI R35, RZ, 0x1, R35 ;  /* 0x00000001ff23a819 */ /* 0x000fe40000011423 */
[----:B------:R-:W-:Y:S02]  /*11b0*/  FSEL R37, R31, RZ, P1 ;  /* 0x000000ff1f257208 */ /* 0x000fe40000800000 */
[----:B------:R-:W-:Y:S01]  /*11c0*/  @!P2 LEA R33, R35, R33, 0x14 ;  /* 0x000000212321a211 */ /* 0x000fe200078ea0ff */
[----:B------:R-:W-:Y:S01]  /*11d0*/  @!P2 IMAD.IADD R34, R34, 0x1, -R35 ;  /* 0x000000012222a824 */ /* 0x000fe200078e0a23 */
[----:B------:R-:W-:-:S04]  /*11e0*/  @!P2 MOV R30, RZ ;  /* 0x000000ff001ea202 */ /* 0x000fc80000000f00 */
[----:B------:R-:W-:-:S06]  /*11f0*/  @!P2 LEA R31, R34, 0x3ff00000, 0x14 ;  /* 0x3ff00000221fa811 */ /* 0x000fcc00078ea0ff */
[----:B------:R-:W-:-:S11]  /*1200*/  @!P2 DMUL R36, R32, R30 ;  /* 0x0000001e2024a228 */ /* 0x000fd60000000000 */
.L_x_15:
[----:B------:R-:W-:Y:S05]  /*1210*/  BSYNC.RECONVERGENT B1 ;  /* 0x0000000000017941 */ /* 0x000fea0003800200 */
.L_x_14:
[----:B------:R-:W-:Y:S04]  /*1220*/  BSSY.RECONVERGENT B1, `(.L_x_16) ;  /* 0x0000007000017945 */ /* 0x000fe80003800200 */
[----:B------:R-:W-:Y:S05]  /*1230*/  @P0 BRA `(.L_x_17) ;  /* 0x0000000000140947 */ /* 0x000fea0003800000 */
[----:B------:R-:W-:Y:S02]  /*1240*/  LOP3.LUT R32, R29, 0x7fffffff, RZ, 0xc0, !PT ;  /* 0x7fffffff1d207812 */ /* 0x000fe400078ec0ff */
[----:B------:R-:W-:-:S03]  /*1250*/  MOV R38, 0x1280 ;  /* 0x0000128000267802 */ /* 0x000fc60000000f00 */
[----:B------:R-:W-:-:S07]  /*1260*/  VIADD R32, R32, 0xfff00000 ;  /* 0xfff0000020207836 */ /* 0x000fce0000000000 */
[----:B------:R-:W-:Y:S05]  /*1270*/  CALL.REL.NOINC `($__internal_0_$__cuda_sm20_dblrcp_rn_slowpath_v3) ;  /* 0x0000001400347944 */ /* 0x000fea0003c00000 */
[----:B------:R-:W-:-:S07]  /*1280*/  MOV R41, R31 ;  /* 0x0000001f00297202 */ /* 0x000fce0000000f00 */
.L_x_17:
[----:B------:R-:W-:Y:S05]  /*1290*/  BSYNC.RECONVERGENT B1 ;  /* 0x0000000000017941 */ /* 0x000fea0003800200 */
.L_x_16:
[----:B------:R-:W0:Y:S01]  /*12a0*/  F2F.F32.F64 R40, R40 ;  /* 0x0000002800287310 */ /* 0x000e220000301000 */
[----:B------:R-:W-:Y:S01]  /*12b0*/  HFMA2 R29, -RZ, RZ, 1.916015625, 6.43359375 ;  /* 0x3faa466fff1d7431 */ /* 0x000fe200000001ff */
[----:B------:R-:W-:Y:S01]  /*12c0*/  UMOV UR6, 0x40000000 ;  /* 0x4000000000067882 */ /* 0x000fe20000000000 */
[----:B------:R-:W-:Y:S02]  /*12d0*/  UMOV UR7, 0x3fd98845 ;  /* 0x3fd9884500077882 */ /* 0x000fe40000000000 */
[----:B------:R-:W-:Y:S01]  /*12e0*/  DMUL R36, R36, UR6 ;  /* 0x0000000624247c28 */ /* 0x000fe20008000000 */
[----:B0-----:R-:W-:-:S04]  /*12f0*/  FFMA R29, R40, R29, -1.8212559223175048828 ;  /* 0xbfe91eea281d7423 */ /* 0x001fc8000000001d */
[C---:B------:R-:W-:Y:S02]  /*1300*/  FFMA R31, R40.reuse, R29, 1.7814779281616210938 ;  /* 0x3fe40778281f7423 */ /* 0x040fe4000000001d */
[----:B------:R-:W0:Y:S02]  /*1310*/  F2F.F64.F32 R28, R40 ;  /* 0x00000028001c7310 */ /* 0x000e240000201800 */
[----:B------:R-:W-:-:S04]  /*1320*/  FFMA R31, R40, R31, -0.35656377673149108887 ;  /* 0xbeb68f87281f7423 */ /* 0x000fc8000000001f */
[----:B------:R-:W-:-:S06]  /*1330*/  FFMA R31, R40, R31, 0.31938153505325317383 ;  /* 0x3ea385fa281f7423 */ /* 0x000fcc000000001f */
[----:B------:R-:W1:Y:S01]  /*1340*/  F2F.F64.F32 R30, R31 ;  /* 0x0000001f001e7310 */ /* 0x000e620000201800 */
[----:B0-----:R-:W-:-:S08]  /*1350*/  DMUL R28, R36, R28 ;  /* 0x0000001c241c7228 */ /* 0x001fd00000000000 */
[----:B-1----:R-:W-:-:S11]  /*1360*/  DMUL R28, R28, R30 ;  /* 0x0000001e1c1c7228 */ /* 0x002fd60000000000 */
.L_x_13:
[----:B------:R-:W-:Y:S05]  /*1370*/  BSYNC.RECONVERGENT B0 ;  /* 0x0000000000007941 */ /* 0x000fea0003800200 */
.L_x_7:
[----:B------:R-:W-:Y:S01]  /*1380*/  FSETP.GE.AND P0, PT, R39, RZ, PT ;  /* 0x000000ff2700720b */ /* 0x000fe20003f06000 */
[----:B------:R0:W1:Y:S01]  /*1390*/  F2F.F32.F64 R41, R28 ;  /* 0x0000001c00297310 */ /* 0x0000620000301000 */
[----:B------:R-:W-:Y:S11]  /*13a0*/  BSSY.RECONVERGENT B0, `(.L_x_18) ;  /* 0x00000c5000007945 */ /* 0x000ff60003800200 */
[----:B0-----:R-:W-:Y:S05]  /*13b0*/  @!P0 BRA `(.L_x_19) ;  /* 0x0000000400888947 */ /* 0x001fea0003800000 */
[C---:B------:R-:W-:Y:S01]  /*13c0*/  FMUL R36, R39.reuse, R39 ;  /* 0x0000002727247220 */ /* 0x040fe20000400000 */
[----:B------:R-:W-:Y:S01]  /*13d0*/  IMAD.MOV.U32 R28, RZ, RZ, 0x652b82fe ;  /* 0x652b82feff1c7424 */ /* 0x000fe200078e00ff */
[----:B------:R-:W-:Y:S01]  /*13e0*/  MOV R29, 0x3ff71547 ;  /* 0x3ff71547001d7802 */ /* 0x000fe20000000f00 */
[----:B------:R-:W-:Y:S01]  /*13f0*/  UMOV UR6, 0xfefa39ef ;  /* 0xfefa39ef00067882 */ /* 0x000fe20000000000 */
[----:B------:R-:W0:Y:S01]  /*1400*/  F2F.F64.F32 R30, R36 ;  /* 0x00000024001e7310 */ /* 0x000e220000201800 */
[----:B------:R-:W-:Y:S01]  /*1410*/  UMOV UR7, 0x3fe62e42 ;  /* 0x3fe62e4200077882 */ /* 0x000fe20000000000 */
[----:B------:R-:W-:Y:S01]  /*1420*/  FMUL R39, R39, 0.23164190351963043213 ;  /* 0x3e6d338927277820 */ /* 0x000fe20000400000 */
[----:B------:R-:W-:Y:S01]  /*1430*/  BSSY.RECONVERGENT B1, `(.L_x_20) ;  /* 0x0000041000017945 */ /* 0x000fe20003800200 */
[----:B0-----:R-:W-:-:S08]  /*1440*/  DMUL R30, R30, -0.5 ;  /* 0xbfe000001e1e7828 */ /* 0x001fd00000000000 */
        /* <DEDUP_REMOVED lines=8> */
[----:B------:R-:W-:Y:S01]  /*14d0*/  MOV R32, 0xfca213ea ;  /* 0xfca213ea00207802 */ /* 0x000fe20000000f00 */
[----:B------:R-:W-:Y:S01]  /*14e0*/  IMAD.MOV.U32 R33, RZ, RZ, 0x3e928af3 ;  /* 0x3e928af3ff217424 */ /* 0x000fe200078e00ff */
[----:B------:R-:W-:-:S05]  /*14f0*/  UMOV UR7, 0x3e5ade15 ;  /* 0x3e5ade1500077882 */ /* 0x000fca0000000000 */
[----:B------:R-:W-:Y:S01]  /*1500*/  DFMA R32, R34, UR6, R32 ;  /* 0x0000000622207c2b */ /* 0x000fe20008000020 */
[----:B------:R-:W-:Y:S01]  /*1510*/  UMOV UR6, 0x62401315 ;  /* 0x6240131500067882 */ /* 0x000fe20000000000 */
[----:B------:R-:W-:-:S06]  /*1520*/  UMOV UR7, 0x3ec71dee ;  /* 0x3ec71dee00077882 */ /* 0x000fcc0000000000 */
[C---:B------:R-:W-:Y:S01]  /*1530*/  DFMA R36, R34.reuse, R32, UR6 ;  /* 0x0000000622247e2b */ /* 0x040fe20008000020 */
[----:B------:R-:W-:Y:S01]  /*1540*/  UMOV UR6, 0x7c89eb71 ;  /* 0x7c89eb7100067882 */ /* 0x000fe20000000000 */
[----:B------:R-:W-:Y:S01]  /*1550*/  UMOV UR7, 0x3efa0199 ;  /* 0x3efa019900077882 */ /* 0x000fe20000000000 */
[----:B------:R-:W0:Y:S05]  /*1560*/  F2F.F64.F32 R32, R39 ;  /* 0x0000002700207310 */ /* 0x000e2a0000201800 */
[----:B------:R-:W-:Y:S01]  /*1570*/  DFMA R36, R34, R36, UR6 ;  /* 0x0000000622247e2b */ /* 0x000fe20008000024 */
        /* <DEDUP_REMOVED lines=23> */
[----:B------:R-:W-:-:S03]  /*16f0*/  DFMA R36, R34, R36, UR6 ;  /* 0x0000000622247e2b */ /* 0x000fc60008000024 */
[----:B------:R-:W-:-:S05]  /*1700*/  DFMA R38, R42, R38, R42 ;  /* 0x000000262a26722b */ /* 0x000fca000000002a */
[----:B------:R-:W-:-:S08]  /*1710*/  DFMA R36, R34, R36, 1 ;  /* 0x3ff000002224742b */ /* 0x000fd00000000024 */
[----:B------:R-:W-:Y:S02]  /*1720*/  DFMA R34, R34, R36, 1 ;  /* 0x3ff000002222742b */ /* 0x000fe40000000024 */
[----:B------:R-:W-:-:S08]  /*1730*/  DFMA R36, -R32, R38, 1 ;  /* 0x3ff000002024742b */ /* 0x000fd00000000126 */
[----:B------:R-:W-:Y:S01]  /*1740*/  DFMA R38, R38, R36, R38 ;  /* 0x000000242626722b */ /* 0x000fe20000000026 */
[----:B------:R-:W-:Y:S01]  /*1750*/  LEA R37, R28, R35, 0x14 ;  /* 0x000000231c257211 */ /* 0x000fe200078ea0ff */
[----:B------:R-:W-:Y:S01]  /*1760*/  IMAD.MOV.U32 R36, RZ, RZ, R34 ;  /* 0x000000ffff247224 */ /* 0x000fe200078e0022 */
        /* <DEDUP_REMOVED lines=8> */
[----:B------:R-:W-:Y:S02]  /*17f0*/  @!P2 IADD3 R28, PT, PT, R28, -R29, RZ ;  /* 0x8000001d1c1ca210 */ /* 0x000fe40007ffe0ff */
[----:B------:R-:W-:-:S02]  /*1800*/  @!P2 LEA R35, R29, R35, 0x14 ;  /* 0x000000231d23a211 */ /* 0x000fc400078ea0ff */
[----:B------:R-:W-:Y:S01]  /*1810*/  @!P2 LEA R29, R28, 0x3ff00000, 0x14 ;  /* 0x3ff000001c1da811 */ /* 0x000fe200078ea0ff */
[----:B------:R-:W-:-:S06]  /*1820*/  @!P2 IMAD.MOV.U32 R28, RZ, RZ, RZ ;  /* 0x000000ffff1ca224 */ /* 0x000fcc00078e00ff */
[----:B------:R-:W-:-:S11]  /*1830*/  @!P2 DMUL R36, R34, R28 ;  /* 0x0000001c2224a228 */ /* 0x000fd60000000000 */
.L_x_21:
[----:B------:R-:W-:Y:S05]  /*1840*/  BSYNC.RECONVERGENT B1 ;  /* 0x0000000000017941 */ /* 0x000fea0003800200 */
.L_x_20:
[----:B------:R-:W-:Y:S04]  /*1850*/  BSSY.RECONVERGENT B1, `(.L_x_22) ;  /* 0x000000a000017945 */ /* 0x000fe80003800200 */
[----:B------:R-:W-:Y:S05]  /*1860*/  @P0 BRA `(.L_x_23) ;  /* 0x0000000000200947 */ /* 0x000fea0003800000 */
[----:B------:R-:W-:Y:S02]  /*1870*/  LOP3.LUT R30, R33, 0x7fffffff, RZ, 0xc0, !PT ;  /* 0x7fffffff211e7812 */ /* 0x000fe400078ec0ff */
[----:B------:R-:W-:Y:S02]  /*1880*/  MOV R28, R32 ;  /* 0x00000020001c7202 */ /* 0x000fe40000000f00 */
[----:B------:R-:W-:Y:S01]  /*1890*/  MOV R29, R33 ;  /* 0x00000021001d7202 */ /* 0x000fe20000000f00 */
[----:B------:R-:W-:Y:S01]  /*18a0*/  VIADD R32, R30, 0xfff00000 ;  /* 0xfff000001e207836 */ /* 0x000fe20000000000 */
[----:B------:R-:W-:-:S07]  /*18b0*/  MOV R38, 0x18d0 ;  /* 0x000018d000267802 */ /* 0x000fce0000000f00 */
[----:B-1----:R-:W-:Y:S05]  /*18c0*/  CALL.REL.NOINC `($__internal_0_$__cuda_sm20_dblrcp_rn_slowpath_v3) ;  /* 0x0000000c00a07944 */ /* 0x002fea0003c00000 */
[----:B------:R-:W-:Y:S02]  /*18d0*/  MOV R38, R40 ;  /* 0x0000002800267202 */ /* 0x000fe40000000f00 */
[----:B------:R-:W-:-:S07]  /*18e0*/  MOV R39, R31 ;  /* 0x0000001f00277202 */ /* 0x000fce0000000f00 */
.L_x_23:
[----:B------:R-:W-:Y:S05]  /*18f0*/  BSYNC.RECONVERGENT B1 ;  /* 0x0000000000017941 */ /* 0x000fea0003800200 */
.L_x_22:
[----:B------:R-:W0:Y:S01]  /*1900*/  F2F.F32.F64 R38, R38 ;  /* 0x0000002600267310 */ /* 0x000e220000301000 */
[----:B------:R-:W-:Y:S01]  /*1910*/  IMAD.MOV.U32 R29, RZ, RZ, 0x3faa466f ;  /* 0x3faa466fff1d7424 */ /* 0x000fe200078e00ff */
        /* <DEDUP_REMOVED lines=8> */
[----:B------:R-:W2:Y:S01]  /*19a0*/  F2F.F64.F32 R30, R31 ;  /* 0x0000001f001e7310 */ /* 0x000ea20000201800 */
[----:B0-----:R-:W-:-:S08]  /*19b0*/  DMUL R28, R36, R28 ;  /* 0x0000001c241c7228 */ /* 0x001fd00000000000 */
[----:B--2---:R-:W-:Y:S01]  /*19c0*/  DFMA R28, R28, R30, 1 ;  /* 0x3ff000001c1c742b */ /* 0x004fe2000000001e */
[----:B------:R-:W-:Y:S10]  /*19d0*/  BRA `(.L_x_24) ;  /* 0x0000000400847947 */ /* 0x000ff40003800000 */
.L_x_19:
[C---:B------:R-:W-:Y:S01]  /*19e0*/  FMUL R36, R39.reuse, R39 ;  /* 0x0000002727247220 */ /* 0x040fe20000400000 */
[----:B------:R-:W-:Y:S01]  /*19f0*/  HFMA2 R29, -RZ, RZ, 1.9912109375, 0.00128841400146484375 ;  /* 0x3ff71547ff1d7431 */ /* 0x000fe200000001ff */
        /* <DEDUP_REMOVED lines=15> */
[----:B------:R-:W-:Y:S01]  /*1af0*/  IMAD.MOV.U32 R32, RZ, RZ, -0x35dec16 ;  /* 0xfca213eaff207424 */ /* 0x000fe200078e00ff */
[----:B------:R-:W-:Y:S01]  /*1b00*/  MOV R33, 0x3e928af3 ;  /* 0x3e928af300217802 */ /* 0x000fe20000000f00 */
        /* <DEDUP_REMOVED lines=14> */
[----:B0-----:R-:W-:-:S05]  /*1bf0*/  DADD R32, -R32, 1 ;  /* 0x3ff0000020207429 */ /* 0x001fca0000000100 */
        /* <DEDUP_REMOVED lines=38> */
.L_x_26:
[----:B------:R-:W-:Y:S05]  /*1e60*/  BSYNC.RECONVERGENT B1 ;  /* 0x0000000000017941 */ /* 0x000fea0003800200 */
.L_x_25:
[----:B------:R-:W-:Y:S04]  /*1e70*/  BSSY.RECONVERGENT B1, `(.L_x_27) ;  /* 0x000000a000017945 */ /* 0x000fe80003800200 */
[----:B------:R-:W-:Y:S05]  /*1e80*/  @P0 BRA `(.L_x_28) ;  /* 0x0000000000200947 */ /* 0x000fea0003800000 */
[----:B------:R-:W-:Y:S01]  /*1e90*/  LOP3.LUT R30, R33, 0x7fffffff, RZ, 0xc0, !PT ;  /* 0x7fffffff211e7812 */ /* 0x000fe200078ec0ff */
[----:B------:R-:W-:Y:S01]  /*1ea0*/  IMAD.MOV.U32 R29, RZ, RZ, R33 ;  /* 0x000000ffff1d7224 */ /* 0x000fe200078e0021 */
[----:B------:R-:W-:Y:S02]  /*1eb0*/  MOV R28, R32 ;  /* 0x00000020001c7202 */ /* 0x000fe40000000f00 */
[----:B------:R-:W-:Y:S02]  /*1ec0*/  IADD3 R32, PT, PT, R30, -0x100000, RZ ;  /* 0xfff000001e207810 */ /* 0x000fe40007ffe0ff */
[----:B------:R-:W-:-:S07]  /*1ed0*/  MOV R38, 0x1ef0 ;  /* 0x00001ef000267802 */ /* 0x000fce0000000f00 */
[----:B-1----:R-:W-:Y:S05]  /*1ee0*/  CALL.REL.NOINC `($__internal_0_$__cuda_sm20_dblrcp_rn_slowpath_v3) ;  /* 0x0000000800187944 */ /* 0x002fea0003c00000 */
[----:B------:R-:W-:Y:S01]  /*1ef0*/  MOV R38, R40 ;  /* 0x0000002800267202 */ /* 0x000fe20000000f00 */
[----:B------:R-:W-:-:S07]  /*1f00*/  IMAD.MOV.U32 R39, RZ, RZ, R31 ;  /* 0x000000ffff277224 */ /* 0x000fce00078e001f */
.L_x_28:
[----:B------:R-:W-:Y:S05]  /*1f10*/  BSYNC.RECONVERGENT B1 ;  /* 0x0000000000017941 */ /* 0x000fea0003800200 */
.L_x_27:
        /* <DEDUP_REMOVED lines=10> */
[----:B------:R-:W2:Y:S01]  /*1fc0*/  F2F.F64.F32 R30, R31 ;  /* 0x0000001f001e7310 */ /* 0x000ea20000201800 */
[----:B0-----:R-:W-:-:S08]  /*1fd0*/  DMUL R28, R36, R28 ;  /* 0x0000001c241c7228 */ /* 0x001fd00000000000 */
[----:B--2---:R-:W-:-:S11]  /*1fe0*/  DMUL R28, R28, R30 ;  /* 0x0000001e1c1c7228 */ /* 0x004fd60000000000 */
.L_x_24:
[----:B------:R-:W-:Y:S05]  /*1ff0*/  BSYNC.RECONVERGENT B0 ;  /* 0x0000000000007941 */ /* 0x000fea0003800200 */
.L_x_18:
[----:B------:R-:W-:Y:S01]  /*2000*/  MOV R34, 0x3bbb989d ;  /* 0x3bbb989d00227802 */ /* 0x000fe20000000f00 */
[----:B------:R-:W-:Y:S01]  /*2010*/  FMUL R30, R6, -R4 ;  /* 0x80000004061e7220 */ /* 0x000fe20000400000 */
[----:B------:R-:W-:Y:S02]  /*2020*/  IMAD.MOV.U32 R37, RZ, RZ, 0x437c0000 ;  /* 0x437c0000ff257424 */ /* 0x000fe400078e00ff */
[----:B------:R-:W-:Y:S01]  /*2030*/  FMUL R31, R2, -0.5 ;  /* 0xbf000000021f7820 */ /* 0x000fe20000400000 */
[----:B-1----:R-:W-:Y:S01]  /*2040*/  FADD R39, R41, -1 ;  /* 0xbf80000029277421 */ /* 0x002fe20000000000 */
[----:B------:R-:W-:Y:S01]  /*2050*/  FFMA.SAT R32, R30, R34, 0.5 ;  /* 0x3f0000001e207423 */ /* 0x000fe20000002022 */
[----:B------:R-:W-:Y:S01]  /*2060*/  BSSY.RECONVERGENT B0, `(.L_x_29) ;  /* 0x000002a000007945 */ /* 0x000fe20003800200 */
[----:B------:R-:W-:Y:S02]  /*2070*/  FMUL R31, R31, R2 ;  /* 0x000000021f1f7220 */ /* 0x000fe40000400000 */
[----:B------:R-:W-:-:S02]  /*2080*/  FFMA.RM R32, R32, R37, 12582913 ;  /* 0x4b40000120207423 */ /* 0x000fc40000004025 */
[----:B------:R-:W-:Y:S02]  /*2090*/  FFMA.SAT R2, R31, R34, 0.5 ;  /* 0x3f0000001f027423 */ /* 0x000fe40000002022 */
[C---:B------:R-:W-:Y:S01]  /*20a0*/  FADD R33, R32.reuse, -12583039 ;  /* 0xcb40007f20217421 */ /* 0x040fe20000000000 */
[----:B------:R-:W-:Y:S01]  /*20b0*/  SHF.L.U32 R32, R32, 0x17, RZ ;  /* 0x0000001720207819 */ /* 0x000fe200000006ff */
[----:B------:R-:W-:Y:S02]  /*20c0*/  FFMA.RM R2, R2, R37, 12582913 ;  /* 0x4b40000102027423 */ /* 0x000fe40000004025 */
[----:B------:R-:W-:-:S04]  /*20d0*/  FFMA R33, R30, 1.4426950216293334961, -R33 ;  /* 0x3fb8aa3b1e217823 */ /* 0x000fc80000000821 */
[----:B------:R-:W-:Y:S01]  /*20e0*/  FFMA R35, R30, 1.925963033500011079e-08, R33 ;  /* 0x32a570601e237823 */ /* 0x000fe20000000021 */
[C---:B------:R-:W-:Y:S01]  /*20f0*/  FADD R30, R2.reuse, -12583039 ;  /* 0xcb40007f021e7421 */ /* 0x040fe20000000000 */
[----:B------:R-:W-:-:S03]  /*2100*/  SHF.L.U32 R2, R2, 0x17, RZ ;  /* 0x0000001702027819 */ /* 0x000fc600000006ff */
[C---:B------:R-:W-:Y:S01]  /*2110*/  FFMA R34, R31.reuse, 1.4426950216293334961, -R30 ;  /* 0x3fb8aa3b1f227823 */ /* 0x040fe2000000081e */
[----:B------:R-:W0:Y:S03]  /*2120*/  MUFU.EX2 R35, R35 ;  /* 0x0000002300237308 */ /* 0x000e260000000800 */
[----:B------:R-:W-:Y:S01]  /*2130*/  FFMA R34, R31, 1.925963033500011079e-08, R34 ;  /* 0x32a570601f227823 */ /* 0x000fe20000000022 */
[----:B------:R-:W-:Y:S01]  /*2140*/  FMUL R31, R0, R5 ;  /* 0x00000005001f7220 */ /* 0x000fe20000400000 */
[----:B------:R-:W-:-:S03]  /*2150*/  FADD R5, -R41, 1 ;  /* 0x3f80000029057421 */ /* 0x000fc60000000100 */
[----:B------:R1:W2:Y:S01]  /*2160*/  F2F.F32.F64 R30, R28 ;  /* 0x0000001c001e7310 */ /* 0x0002a20000301000 */
[----:B------:R-:W-:-:S07]  /*2170*/  FMUL R36, R0, R5 ;  /* 0x0000000500247220 */ /* 0x000fce0000400000 */
[----:B------:R-:W3:Y:S01]  /*2180*/  MUFU.EX2 R33, R34 ;  /* 0x0000002200217308 */ /* 0x000ee20000000800 */
[----:B0-----:R-:W-:Y:S01]  /*2190*/  FMUL R32, R32, R35 ;  /* 0x0000002320207220 */ /* 0x001fe20000400000 */
[----:B-1----:R-:W-:-:S03]  /*21a0*/  FMUL R29, R31, R3 ;  /* 0x000000031f1d7220 */ /* 0x002fc60000400000 */
[----:B------:R-:W-:Y:S01]  /*21b0*/  FMUL R35, R7, R32 ;  /* 0x0000002007237220 */ /* 0x000fe20000400000 */
[C---:B--2---:R-:W-:Y:S02]  /*21c0*/  FADD R5, -R30.reuse, 1 ;  /* 0x3f8000001e057421 */ /* 0x044fe40000000100 */
[----:B------:R-:W0:Y:S01]  /*21d0*/  MUFU.RCP R38, R29 ;  /* 0x0000001d00267308 */ /* 0x000e220000001000 */
[----:B------:R-:W-:Y:S01]  /*21e0*/  FMUL R37, R30, R35 ;  /* 0x000000231e257220 */ /* 0x000fe20000400000 */
[----:B------:R-:W-:-:S03]  /*21f0*/  FFMA R35, R35, R5, -R36 ;  /* 0x0000000523237223 */ /* 0x000fc60000000824 */
[----:B------:R-:W-:Y:S01]  /*2200*/  FFMA R37, R0, R41, -R37 ;  /* 0x0000002900257223 */ /* 0x000fe20000000825 */
[----:B---3--:R-:W-:-:S04]  /*2210*/  FMUL R2, R2, R33 ;  /* 0x0000002102027220 */ /* 0x008fc80000400000 */
[----:B------:R1:W-:Y:S01]  /*2220*/  STG.E desc[UR4][R26.64], R37 ;  /* 0x000000251a007986 */ /* 0x0003e2000c101904 */
[----:B------:R-:W-:-:S03]  /*2230*/  FMUL R2, R2, 0.3989422917366027832 ;  /* 0x3ecc422a02027820 */ /* 0x000fc60000400000 */
[----:B------:R1:W-:Y:S01]  /*2240*/  STG.E desc[UR4][R24.64], R35 ;  /* 0x0000002318007986 */ /* 0x0003e2000c101904 */
[----:B------:R-:W2:Y:S03]  /*2250*/  FCHK P0, R2, R29 ;  /* 0x0000001d02007302 */ /* 0x000ea60000000000 */
[----:B------:R1:W-:Y:S01]  /*2260*/  STG.E desc[UR4][R22.64], R41 ;  /* 0x0000002916007986 */ /* 0x0003e2000c101904 */
[----:B0-----:R-:W-:-:S03]  /*2270*/  FFMA R33, -R29, R38, 1 ;  /* 0x3f8000001d217423 */ /* 0x001fc60000000126 */
[----:B------:R1:W-:Y:S01]  /*2280*/  STG.E desc[UR4][R20.64], R39 ;  /* 0x0000002714007986 */ /* 0x0003e2000c101904 */
[----:B------:R-:W-:-:S04]  /*2290*/  FFMA R33, R38, R33, R38 ;  /* 0x0000002126217223 */ /* 0x000fc80000000026 */
[----:B------:R-:W-:-:S04]  /*22a0*/  FFMA R28, R2, R33, RZ ;  /* 0x00000021021c7223 */ /* 0x000fc800000000ff */
[----:B------:R-:W-:-:S04]  /*22b0*/  FFMA R34, -R29, R28, R2 ;  /* 0x0000001c1d227223 */ /* 0x000fc80000000102 */
[----:B------:R-:W-:Y:S01]  /*22c0*/  FFMA R33, R33, R34, R28 ;  /* 0x0000002221217223 */ /* 0x000fe2000000001c */
[----:B-12---:R-:W-:Y:S06]  /*22d0*/  @!P0 BRA `(.L_x_30) ;  /* 0x0000000000088947 */ /* 0x006fec0003800000 */
[----:B------:R-:W-:-:S07]  /*22e0*/  MOV R35, 0x2300 ;  /* 0x0000230000237802 */ /* 0x000fce0000000f00 */
[----:B------:R-:W-:Y:S05]  /*22f0*/  CALL.REL.NOINC `($__internal_2_$__cuda_sm3x_div_rn_noftz_f32_slowpath) ;  /* 0x0000000800107944 */ /* 0x000fea0003c00000 */
.L_x_30:
[----:B------:R-:W-:Y:S05]  /*2300*/  BSYNC.RECONVERGENT B0 ;  /* 0x0000000000007941 */ /* 0x000fea0003800200 */
.L_x_29:
[-C--:B------:R-:W-:Y:S01]  /*2310*/  FMUL R21, R7, R6.reuse ;  /* 0x0000000607157220 */ /* 0x080fe20000400000 */
[----:B------:R-:W-:Y:S01]  /*2320*/  FADD R29, R3, R3 ;  /* 0x00000003031d7221 */ /* 0x000fe20000000000 */
[----:B------:R-:W-:Y:S01]  /*2330*/  FMUL R23, R7, -R6 ;  /* 0x8000000607177220 */ /* 0x000fe20000400000 */
[----:B------:R-:W-:Y:S01]  /*2340*/  FMUL R3, R0, R3 ;  /* 0x0000000300037220 */ /* 0x000fe20000400000 */
[C---:B------:R-:W-:Y:S01]  /*2350*/  FMUL R21, R32.reuse, R21 ;  /* 0x0000001520157220 */ /* 0x040fe20000400000 */
[----:B------:R-:W0:Y:S01]  /*2360*/  MUFU.RCP R6, R29 ;  /* 0x0000001d00067308 */ /* 0x000e220000001000 */
[----:B------:R-:W-:Y:S01]  /*2370*/  FMUL R0, R32, R23 ;  /* 0x0000001720007220 */ /* 0x000fe20000400000 */
[----:B------:R-:W-:Y:S01]  /*2380*/  FMUL R3, R2, R3 ;  /* 0x0000000302037220 */ /* 0x000fe20000400000 */
[----:B------:R-:W-:Y:S01]  /*2390*/  FMUL R21, R30, R21 ;  /* 0x000000151e157220 */ /* 0x000fe20000400000 */
[----:B------:R1:W-:Y:S01]  /*23a0*/  STG.E desc[UR4][R18.64], R33 ;  /* 0x0000002112007986 */ /* 0x0003e2000c101904 */
[----:B------:R-:W-:Y:S01]  /*23b0*/  FMUL R0, R5, R0 ;  /* 0x0000000005007220 */ /* 0x000fe20000400000 */
[----:B------:R-:W-:Y:S01]  /*23c0*/  FMUL R3, R3, 0.0099999997764825820923 ;  /* 0x3c23d70a03037820 */ /* 0x000fe20000400000 */
[----:B------:R-:W-:Y:S01]  /*23d0*/  FMUL R21, R21, 0.0099999997764825820923 ;  /* 0x3c23d70a15157820 */ /* 0x000fe20000400000 */
[----:B------:R-:W-:Y:S01]  /*23e0*/  FMUL R2, R2, -R31 ;  /* 0x8000001f02027220 */ /* 0x000fe20000400000 */
[----:B------:R-:W-:Y:S01]  /*23f0*/  FMUL R23, R0, 0.0099999997764825820923 ;  /* 0x3c23d70a00177820 */ /* 0x000fe20000400000 */
[----:B------:R-:W-:Y:S01]  /*2400*/  BSSY.RECONVERGENT B0, `(.L_x_31) ;  /* 0x000000e000007945 */ /* 0x000fe20003800200 */
        /* <DEDUP_REMOVED lines=12> */
[----:B------:R-:W-:-:S07]  /*24d0*/  IMAD.MOV.U32 R0, RZ, RZ, R33 ;  /* 0x000000ffff007224 */ /* 0x000fce00078e0021 */
.L_x_32:
[----:B------:R-:W-:Y:S05]  /*24e0*/  BSYNC.RECONVERGENT B0 ;  /* 0x0000000000007941 */ /* 0x000fea0003800200 */
.L_x_31:
[----:B------:R-:W-:Y:S01]  /*24f0*/  FMUL R3, R7, R4 ;  /* 0x0000000407037220 */ /* 0x000fe20000400000 */
[----:B------:R-:W-:Y:S01]  /*2500*/  HFMA2 R7, -RZ, RZ, 0.89990234375, -0.000303745269775390625 ;  /* 0x3b338cfaff077431 */ /* 0x000fe200000001ff */
[----:B------:R-:W-:Y:S01]  /*2510*/  MOV R4, 0x43b68000 ;  /* 0x43b6800000047802 */ /* 0x000fe20000000f00 */
[----:B------:R-:W-:Y:S01]  /*2520*/  BSSY.RECONVERGENT B0, `(.L_x_33) ;  /* 0x000000e000007945 */ /* 0x000fe20003800200 */
[----:B------:R-:W-:-:S04]  /*2530*/  FMUL R3, R32, R3 ;  /* 0x0000000320037220 */ /* 0x000fc80000400000 */
[----:B------:R-:W-:Y:S01]  /*2540*/  FFMA R2, R30, -R3, R0 ;  /* 0x800000031e027223 */ /* 0x000fe20000000000 */
[----:B------:R-:W-:-:S03]  /*2550*/  FFMA R4, R7, -R4, 1 ;  /* 0x3f80000007047423 */ /* 0x000fc60000000804 */
[----:B------:R-:W0:Y:S01]  /*2560*/  FCHK P0, R2, 365 ;  /* 0x43b6800002007902 */ /* 0x000e220000000000 */
[----:B------:R-:W-:-:S04]  /*2570*/  FFMA R7, R4, R7, 0.0027397261001169681549 ;  /* 0x3b338cfa04077423 */ /* 0x000fc80000000007 */
[----:B------:R-:W-:-:S04]  /*2580*/  FFMA R4, R2, R7, RZ ;  /* 0x0000000702047223 */ /* 0x000fc800000000ff */
[----:B------:R-:W-:-:S04]  /*2590*/  FFMA R6, R4, -365, R2 ;  /* 0xc3b6800004067823 */ /* 0x000fc80000000002 */
[----:B------:R-:W-:Y:S01]  /*25a0*/  FFMA R7, R7, R6, R4 ;  /* 0x0000000607077223 */ /* 0x000fe20000000004 */
[----:B0-----:R-:W-:Y:S06]  /*25b0*/  @!P0 BRA `(.L_x_34) ;  /* 0x0000000000108947 */ /* 0x001fec0003800000 */
[----:B------:R-:W-:Y:S01]  /*25c0*/  IMAD.MOV.U32 R29, RZ, RZ, 0x43b68000 ;  /* 0x43b68000ff1d7424 */ /* 0x000fe200078e00ff */
[----:B------:R-:W-:-:S07]  /*25d0*/  MOV R35, 0x25f0 ;  /* 0x000025f000237802 */ /* 0x000fce0000000f00 */
[----:B------:R-:W-:Y:S05]  /*25e0*/  CALL.REL.NOINC `($__internal_2_$__cuda_sm3x_div_rn_noftz_f32_slowpath) ;  /* 0x0000000400547944 */ /* 0x000fea0003c00000 */
[----:B------:R-:W-:-:S07]  /*25f0*/  MOV R7, R33 ;  /* 0x0000002100077202 */ /* 0x000fce0000000f00 */
.L_x_34:
[----:B------:R-:W-:Y:S05]  /*2600*/  BSYNC.RECONVERGENT B0 ;  /* 0x0000000000007941 */ /* 0x000fea0003800200 */
.L_x_33:
[----:B------:R-:W-:Y:S02]  /*2610*/  HFMA2 R2, -RZ, RZ, 0.89990234375, -0.000303745269775390625 ;  /* 0x3b338cfaff027431 */ /* 0x000fe400000001ff */
[----:B------:R-:W-:Y:S01]  /*2620*/  FFMA R4, R5, R3, R0 ;  /* 0x0000000305047223 */ /* 0x000fe20000000000 */
[----:B------:R-:W-:Y:S01]  /*2630*/  IMAD.MOV.U32 R13, RZ, RZ, 0x43b68000 ;  /* 0x43b68000ff0d7424 */ /* 0x000fe200078e00ff */
[----:B------:R0:W-:Y:S01]  /*2640*/  STG.E desc[UR4][R10.64], R7 ;  /* 0x000000070a007986 */ /* 0x0001e2000c101904 */
[----:B------:R-:W-:Y:S01]  /*2650*/  BSSY.RECONVERGENT B0, `(.L_x_35) ;  /* 0x000000d000007945 */ /* 0x000fe20003800200 */
[----:B------:R-:W1:Y:S01]  /*2660*/  FCHK P0, R4, 365 ;  /* 0x43b6800004007902 */ /* 0x000e620000000000 */
[----:B------:R-:W-:-:S04]  /*2670*/  FFMA R13, R2, -R13, 1 ;  /* 0x3f800000020d7423 */ /* 0x000fc8000000080d */
[----:B------:R-:W-:-:S04]  /*2680*/  FFMA R0, R13, R2, 0.0027397261001169681549 ;  /* 0x3b338cfa0d007423 */ /* 0x000fc80000000002 */
[----:B------:R-:W-:-:S04]  /*2690*/  FFMA R3, R0, R4, RZ ;  /* 0x0000000400037223 */ /* 0x000fc800000000ff */
[----:B------:R-:W-:-:S04]  /*26a0*/  FFMA R2, R3, -365, R4 ;  /* 0xc3b6800003027823 */ /* 0x000fc80000000004 */
[----:B------:R-:W-:Y:S01]  /*26b0*/  FFMA R3, R0, R2, R3 ;  /* 0x0000000200037223 */ /* 0x000fe20000000003 */
[----:B01----:R-:W-:Y:S06]  /*26c0*/  @!P0 BRA `(.L_x_36) ;  /* 0x0000000000148947 */ /* 0x003fec0003800000 */
[----:B------:R-:W-:Y:S02]  /*26d0*/  MOV R2, R4 ;  /* 0x0000000400027202 */ /* 0x000fe40000000f00 */
[----:B------:R-:W-:Y:S02]  /*26e0*/  MOV R29, 0x43b68000 ;  /* 0x43b68000001d7802 */ /* 0x000fe40000000f00 */
[----:B------:R-:W-:-:S07]  /*26f0*/  MOV R35, 0x2710 ;  /* 0x0000271000237802 */ /* 0x000fce0000000f00 */
[----:B------:R-:W-:Y:S05]  /*2700*/  CALL.REL.NOINC `($__internal_2_$__cuda_sm3x_div_rn_noftz_f32_slowpath) ;  /* 0x00000004000c7944 */ /* 0x000fea0003c00000 */
[----:B------:R-:W-:-:S07]  /*2710*/  IMAD.MOV.U32 R3, RZ, RZ, R33 ;  /* 0x000000ffff037224 */ /* 0x000fce00078e0021 */
.L_x_36:
[----:B------:R-:W-:Y:S05]  /*2720*/  BSYNC.RECONVERGENT B0 ;  /* 0x0000000000007941 */ /* 0x000fea0003800200 */
.L_x_35:
[----:B------:R-:W-:Y:S01]  /*2730*/  STG.E desc[UR4][R8.64], R3 ;  /* 0x0000000308007986 */ /* 0x000fe2000c101904 */
[----:B------:R-:W-:Y:S05]  /*2740*/  EXIT ;  /* 0x000000000000794d */ /* 0x000fea0003800000 */
        .weak           $__internal_0_$__cuda_sm20_dblrcp_rn_slowpath_v3
        .type           $__internal_0_$__cuda_sm20_dblrcp_rn_slowpath_v3,@function
        .size           $__internal_0_$__cuda_sm20_dblrcp_rn_slowpath_v3,($__internal_1_$__cuda_sm20_sqrt_rn_f32_slowpath - $__internal_0_$__cuda_sm20_dblrcp_rn_slowpath_v3)
$__internal_0_$__cuda_sm20_dblrcp_rn_slowpath_v3:
[----:B------:R-:W-:Y:S01]  /*2750*/  DSETP.GTU.AND P0, PT, |R28|, +INF , PT ;  /* 0x7ff000001c00742a */ /* 0x000fe20003f0c200 */
[----:B------:R-:W-:-:S13]  /*2760*/  BSSY.RECONVERGENT B2, `(.L_x_37) ;  /* 0x0000022000027945 */ /* 0x000fda0003800200 */
[----:B------:R-:W-:Y:S05]  /*2770*/  @P0 BRA `(.L_x_38) ;  /* 0x0000000000780947 */ /* 0x000fea0003800000 */
[----:B------:R-:W-:-:S04]  /*2780*/  LOP3.LUT R33, R29, 0x7fffffff, RZ, 0xc0, !PT ;  /* 0x7fffffff1d217812 */ /* 0x000fc800078ec0ff */
[----:B------:R-:W-:-:S04]  /*2790*/  IADD3 R30, PT, PT, R33, -0x1, RZ ;  /* 0xffffffff211e7810 */ /* 0x000fc80007ffe0ff */
[----:B------:R-:W-:-:S13]  /*27a0*/  ISETP.GE.U32.AND P0, PT, R30, 0x7fefffff, PT ;  /* 0x7fefffff1e00780c */ /* 0x000fda0003f06070 */
[----:B------:R-:W-:Y:S02]  /*27b0*/  @P0 LOP3.LUT R31, R29, 0x7ff00000, RZ, 0x3c, !PT ;  /* 0x7ff000001d1f0812 */ /* 0x000fe400078e3cff */
[----:B------:R-:W-:Y:S01]  /*27c0*/  @P0 MOV R30, RZ ;  /* 0x000000ff001e0202 */ /* 0x000fe20000000f00 */
[----:B------:R-:W-:Y:S06]  /*27d0*/  @P0 BRA `(.L_x_39) ;  /* 0x0000000000680947 */ /* 0x000fec0003800000 */
[----:B------:R-:W-:-:S13]  /*27e0*/  ISETP.GE.U32.AND P0, PT, R33, 0x1000001, PT ;  /* 0x010000012100780c */ /* 0x000fda0003f06070 */
[----:B------:R-:W-:Y:S05]  /*27f0*/  @!P0 BRA `(.L_x_40) ;  /* 0x0000000000348947 */ /* 0x000fea0003800000 */
[----:B------:R-:W-:Y:S01]  /*2800*/  VIADD R31, R29, 0xc0200000 ;  /* 0xc02000001d1f7836 */ /* 0x000fe20000000000 */
[----:B------:R-:W-:-:S03]  /*2810*/  MOV R30, R28 ;  /* 0x0000001c001e7202 */ /* 0x000fc60000000f00 */
[----:B------:R-:W0:Y:S03]  /*2820*/  MUFU.RCP64H R33, R31 ;  /* 0x0000001f00217308 */ /* 0x000e260000001800 */
[----:B0-----:R-:W-:-:S08]  /*2830*/  DFMA R34, -R30, R32, 1 ;  /* 0x3ff000001e22742b */ /* 0x001fd00000000120 */
[----:B------:R-:W-:-:S08]  /*2840*/  DFMA R34, R34, R34, R34 ;  /* 0x000000222222722b */ /* 0x000fd00000000022 */
[----:B------:R-:W-:-:S08]  /*2850*/  DFMA R34, R32, R34, R32 ;  /* 0x000000222022722b */ /* 0x000fd00000000020 */
[----:B------:R-:W-:-:S08]  /*2860*/  DFMA R32, -R30, R34, 1 ;  /* 0x3ff000001e20742b */ /* 0x000fd00000000122 */
[----:B------:R-:W-:-:S08]  /*2870*/  DFMA R32, R34, R32, R34 ;  /* 0x000000202220722b */ /* 0x000fd00000000022 */
[----:B------:R-:W-:-:S08]  /*2880*/  DMUL R32, R32, 2.2250738585072013831e-308 ;  /* 0x0010000020207828 */ /* 0x000fd00000000000 */
[----:B------:R-:W-:-:S08]  /*2890*/  DFMA R28, -R28, R32, 1 ;  /* 0x3ff000001c1c742b */ /* 0x000fd00000000120 */
[----:B------:R-:W-:-:S08]  /*28a0*/  DFMA R28, R28, R28, R28 ;  /* 0x0000001c1c1c722b */ /* 0x000fd0000000001c */
[----:B------:R-:W-:Y:S01]  /*28b0*/  DFMA R30, R32, R28, R32 ;  /* 0x0000001c201e722b */ /* 0x000fe20000000020 */
[----:B------:R-:W-:Y:S10]  /*28c0*/  BRA `(.L_x_39) ;  /* 0x00000000002c7947 */ /* 0x000ff40003800000 */
.L_x_40:
[----:B------:R-:W-:-:S06]  /*28d0*/  DMUL R28, R28, 8.11296384146066816958e+31 ;  /* 0x469000001c1c7828 */ /* 0x000fcc0000000000 */
[----:B------:R-:W0:Y:S02]  /*28e0*/  MUFU.RCP64H R33, R29 ;  /* 0x0000001d00217308 */ /* 0x000e240000001800 */
[----:B0-----:R-:W-:-:S08]  /*28f0*/  DFMA R30, -R28, R32, 1 ;  /* 0x3ff000001c1e742b */ /* 0x001fd00000000120 */
[----:B------:R-:W-:-:S08]  /*2900*/  DFMA R30, R30, R30, R30 ;  /* 0x0000001e1e1e722b */ /* 0x000fd0000000001e */
[----:B------:R-:W-:-:S08]  /*2910*/  DFMA R30, R32, R30, R32 ;  /* 0x0000001e201e722b */ /* 0x000fd00000000020 */
[----:B------:R-:W-:-:S08]  /*2920*/  DFMA R32, -R28, R30, 1 ;  /* 0x3ff000001c20742b */ /* 0x000fd0000000011e */
[----:B------:R-:W-:-:S08]  /*2930*/  DFMA R30, R30, R32, R30 ;  /* 0x000000201e1e722b */ /* 0x000fd0000000001e */
[----:B------:R-:W-:Y:S01]  /*2940*/  DMUL R30, R30, 8.11296384146066816958e+31 ;  /* 0x469000001e1e7828 */ /* 0x000fe20000000000 */
[----:B------:R-:W-:Y:S10]  /*2950*/  BRA `(.L_x_39) ;  /* 0x0000000000087947 */ /* 0x000ff40003800000 */
.L_x_38:
[----:B------:R-:W-:Y:S02]  /*2960*/  LOP3.LUT R31, R29, 0x80000, RZ, 0xfc, !PT ;  /* 0x000800001d1f7812 */ /* 0x000fe400078efcff */
[----:B------:R-:W-:-:S07]  /*2970*/  MOV R30, R28 ;  /* 0x0000001c001e7202 */ /* 0x000fce0000000f00 */
.L_x_39:
[----:B------:R-:W-:Y:S05]  /*2980*/  BSYNC.RECONVERGENT B2 ;  /* 0x0000000000027941 */ /* 0x000fea0003800200 */
.L_x_37:
[----:B------:R-:W-:Y:S01]  /*2990*/  HFMA2 R29, -RZ, RZ, 0, 0 ;  /* 0x00000000ff1d7431 */ /* 0x000fe200000001ff */
[----:B------:R-:W-:Y:S01]  /*29a0*/  MOV R28, R38 ;  /* 0x00000026001c7202 */ /* 0x000fe20000000f00 */
[----:B------:R-:W-:-:S03]  /*29b0*/  IMAD.MOV.U32 R40, RZ, RZ, R30 ;  /* 0x000000ffff287224 */ /* 0x000fc600078e001e */
[----:B------:R-:W-:Y:S05]  /*29c0*/  RET.REL.NODEC R28 `(_Z21option_pricing_kernelPfS_S_S_S_S_S_S_S_S_S_S_S_S_S_i) ;  /* 0xffffffd41c8c7950 */ /* 0x000fea0003c3ffff */
        .weak           $__internal_1_$__cuda_sm20_sqrt_rn_f32_slowpath
        .type           $__internal_1_$__cuda_sm20_sqrt_rn_f32_slowpath,@function
        .size           $__internal_1_$__cuda_sm20_sqrt_rn_f32_slowpath,($__internal_2_$__cuda_sm3x_div_rn_noftz_f32_slowpath - $__internal_1_$__cuda_sm20_sqrt_rn_f32_slowpath)
$__internal_1_$__cuda_sm20_sqrt_rn_f32_slowpath:
[----:B------:R-:W-:-:S13]  /*29d0*/  LOP3.LUT P0, RZ, R6, 0x7fffffff, RZ, 0xc0, !PT ;  /* 0x7fffffff06ff7812 */ /* 0x000fda000780c0ff */
[----:B------:R-:W-:Y:S01]  /*29e0*/  @!P0 MOV R2, R6 ;  /* 0x0000000600028202 */ /* 0x000fe20000000f00 */
[----:B------:R-:W-:Y:S06]  /*29f0*/  @!P0 BRA `(.L_x_41) ;  /* 0x0000000000408947 */ /* 0x000fec0003800000 */
[----:B------:R-:W-:-:S13]  /*2a00*/  FSETP.GEU.FTZ.AND P0, PT, R6, RZ, PT ;  /* 0x000000ff0600720b */ /* 0x000fda0003f1e000 */
[----:B------:R-:W-:Y:S01]  /*2a10*/  @!P0 IMAD.MOV.U32 R2, RZ, RZ, 0x7fffffff ;  /* 0x7fffffffff028424 */ /* 0x000fe200078e00ff */
[----:B------:R-:W-:Y:S06]  /*2a20*/  @!P0 BRA `(.L_x_41) ;  /* 0x0000000000348947 */ /* 0x000fec0003800000 */
[----:B------:R-:W-:-:S13]  /*2a30*/  FSETP.GTU.FTZ.AND P0, PT, |R6|, +INF , PT ;  /* 0x7f8000000600780b */ /* 0x000fda0003f1c200 */
[----:B------:R-:W-:Y:S01]  /*2a40*/  @P0 FADD.FTZ R2, R6, 1 ;  /* 0x3f80000006020421 */ /* 0x000fe20000010000 */
[----:B------:R-:W-:Y:S06]  /*2a50*/  @P0 BRA `(.L_x_41) ;  /* 0x0000000000280947 */ /* 0x000fec0003800000 */
[----:B------:R-:W-:-:S13]  /*2a60*/  FSETP.NEU.FTZ.AND P0, PT, |R6|, +INF , PT ;  /* 0x7f8000000600780b */ /* 0x000fda0003f1d200 */
[----:B------:R-:W-:-:S04]  /*2a70*/  @P0 FFMA R3, R6, 1.84467440737095516160e+19, RZ ;  /* 0x5f80000006030823 */ /* 0x000fc800000000ff */
[----:B------:R-:W0:Y:S02]  /*2a80*/  @P0 MUFU.RSQ R2, R3 ;  /* 0x0000000300020308 */ /* 0x000e240000001400 */
[----:B0-----:R-:W-:Y:S01]  /*2a90*/  @P0 FMUL.FTZ R28, R3, R2 ;  /* 0x00000002031c0220 */ /* 0x001fe20000410000 */
[----:B------:R-:W-:Y:S01]  /*2aa0*/  @P0 FMUL.FTZ R30, R2, 0.5 ;  /* 0x3f000000021e0820 */ /* 0x000fe20000410000 */
[----:B------:R-:W-:Y:S02]  /*2ab0*/  @!P0 MOV R2, R6 ;  /* 0x0000000600028202 */ /* 0x000fe40000000f00 */
[----:B------:R-:W-:-:S04]  /*2ac0*/  @P0 FADD.FTZ R29, -R28, -RZ ;  /* 0x800000ff1c1d0221 */ /* 0x000fc80000010100 */
[----:B------:R-:W-:-:S04]  /*2ad0*/  @P0 FFMA R29, R28, R29, R3 ;  /* 0x0000001d1c1d0223 */ /* 0x000fc80000000003 */
[----:B------:R-:W-:-:S04]  /*2ae0*/  @P0 FFMA R29, R29, R30, R28 ;  /* 0x0000001e1d1d0223 */ /* 0x000fc8000000001c */
[----:B------:R-:W-:-:S07]  /*2af0*/  @P0 FMUL.FTZ R2, R29, 2.3283064365386962891e-10 ;  /* 0x2f8000001d020820 */ /* 0x000fce0000410000 */
.L_x_41:
[----:B------:R-:W-:Y:S01]  /*2b00*/  MOV R28, R2 ;  /* 0x00000002001c7202 */ /* 0x000fe20000000f00 */
[----:B------:R-:W-:Y:S01]  /*2b10*/  IMAD.MOV.U32 R3, RZ, RZ, 0x0 ;  /* 0x00000000ff037424 */ /* 0x000fe200078e00ff */
[----:B------:R-:W-:-:S04]  /*2b20*/  MOV R2, R31 ;  /* 0x0000001f00027202 */ /* 0x000fc80000000f00 */
[----:B------:R-:W-:Y:S05]  /*2b30*/  RET.REL.NODEC R2 `(_Z21option_pricing_kernelPfS_S_S_S_S_S_S_S_S_S_S_S_S_S_i) ;  /* 0xffffffd402307950 */ /* 0x000fea0003c3ffff */
        .weak           $__internal_2_$__cuda_sm3x_div_rn_noftz_f32_slowpath
        .type           $__internal_2_$__cuda_sm3x_div_rn_noftz_f32_slowpath,@function
        .size           $__internal_2_$__cuda_sm3x_div_rn_noftz_f32_slowpath,(.L_x_56 - $__internal_2_$__cuda_sm3x_div_rn_noftz_f32_slowpath)
$__internal_2_$__cuda_sm3x_div_rn_noftz_f32_slowpath:
[----:B------:R-:W-:Y:S01]  /*2b40*/  SHF.R.U32.HI R34, RZ, 0x17, R29 ;  /* 0x00000017ff227819 */ /* 0x000fe2000001161d */
[----:B------:R-:W-:Y:S01]  /*2b50*/  BSSY.RECONVERGENT B1, `(.L_x_42) ;  /* 0x0000063000017945 */ /* 0x000fe20003800200 */
[----:B------:R-:W-:Y:S02]  /*2b60*/  SHF.R.U32.HI R28, RZ, 0x17, R2 ;  /* 0x00000017ff1c7819 */ /* 0x000fe40000011602 */
[----:B------:R-:W-:Y:S02]  /*2b70*/  LOP3.LUT R34, R34, 0xff, RZ, 0xc0, !PT ;  /* 0x000000ff22227812 */ /* 0x000fe400078ec0ff */
[----:B------:R-:W-:Y:S02]  /*2b80*/  LOP3.LUT R28, R28, 0xff, RZ, 0xc0, !PT ;  /* 0x000000ff1c1c7812 */ /* 0x000fe400078ec0ff */
[----:B------:R-:W-:Y:S02]  /*2b90*/  IADD3 R38, PT, PT, R34, -0x1, RZ ;  /* 0xffffffff22267810 */ /* 0x000fe40007ffe0ff */
[----:B------:R-:W-:-:S02]  /*2ba0*/  IADD3 R37, PT, PT, R28, -0x1, RZ ;  /* 0xffffffff1c257810 */ /* 0x000fc40007ffe0ff */
[----:B------:R-:W-:Y:S02]  /*2bb0*/  ISETP.GT.U32.AND P0, PT, R38, 0xfd, PT ;  /* 0x000000fd2600780c */ /* 0x000fe40003f04070 */
[----:B------:R-:W-:Y:S02]  /*2bc0*/  MOV R36, R2 ;  /* 0x0000000200247202 */ /* 0x000fe40000000f00 */
[----:B------:R-:W-:-:S13]  /*2bd0*/  ISETP.GT.U32.OR P0, PT, R37, 0xfd, P0 ;  /* 0x000000fd2500780c */ /* 0x000fda0000704470 */
[----:B------:R-:W-:Y:S01]  /*2be0*/  @!P0 IMAD.MOV.U32 R33, RZ, RZ, RZ ;  /* 0x000000ffff218224 */ /* 0x000fe200078e00ff */
[----:B------:R-:W-:Y:S06]  /*2bf0*/  @!P0 BRA `(.L_x_43) ;  /* 0x00000000005c8947 */ /* 0x000fec0003800000 */
[----:B------:R-:W-:Y:S02]  /*2c00*/  FSETP.GTU.FTZ.AND P0, PT, |R2|, +INF , PT ;  /* 0x7f8000000200780b */ /* 0x000fe40003f1c200 */
[----:B------:R-:W-:-:S04]  /*2c10*/  FSETP.GTU.FTZ.AND P1, PT, |R29|, +INF , PT ;  /* 0x7f8000001d00780b */ /* 0x000fc80003f3c200 */
[----:B------:R-:W-:-:S13]  /*2c20*/  PLOP3.LUT P0, PT, P0, P1, PT, 0xf8, 0x8f ;  /* 0x00000000008f781c */ /* 0x000fda0000703f70 */
[----:B------:R-:W-:Y:S05]  /*2c30*/  @P0 BRA `(.L_x_44) ;  /* 0x00000004004c0947 */ /* 0x000fea0003800000 */
[----:B------:R-:W-:-:S13]  /*2c40*/  LOP3.LUT P0, RZ, R29, 0x7fffffff, R36, 0xc8, !PT ;  /* 0x7fffffff1dff7812 */ /* 0x000fda000780c824 */
[----:B------:R-:W-:Y:S05]  /*2c50*/  @!P0 BRA `(.L_x_45) ;  /* 0x00000004003c8947 */ /* 0x000fea0003800000 */
[C---:B------:R-:W-:Y:S02]  /*2c60*/  FSETP.NEU.FTZ.AND P2, PT, |R2|.reuse, +INF , PT ;  /* 0x7f8000000200780b */ /* 0x040fe40003f5d200 */
[----:B------:R-:W-:Y:S02]  /*2c70*/  FSETP.NEU.FTZ.AND P1, PT, |R29|, +INF , PT ;  /* 0x7f8000001d00780b */ /* 0x000fe40003f3d200 */
[----:B------:R-:W-:-:S11]  /*2c80*/  FSETP.NEU.FTZ.AND P0, PT, |R2|, +INF , PT ;  /* 0x7f8000000200780b */ /* 0x000fd60003f1d200 */
[----:B------:R-:W-:Y:S05]  /*2c90*/  @!P1 BRA !P2, `(.L_x_45) ;  /* 0x00000004002c9947 */ /* 0x000fea0005000000 */
[----:B------:R-:W-:-:S04]  /*2ca0*/  LOP3.LUT P2, RZ, R36, 0x7fffffff, RZ, 0xc0, !PT ;  /* 0x7fffffff24ff7812 */ /* 0x000fc8000784c0ff */
[----:B------:R-:W-:-:S13]  /*2cb0*/  PLOP3.LUT P1, PT, P1, P2, PT, 0x2f, 0xf2 ;  /* 0x0000000000f2781c */ /* 0x000fda0000f24577 */
[----:B------:R-:W-:Y:S05]  /*2cc0*/  @P1 BRA `(.L_x_46) ;  /* 0x0000000400181947 */ /* 0x000fea0003800000 */
[----:B------:R-:W-:-:S04]  /*2cd0*/  LOP3.LUT P1, RZ, R29, 0x7fffffff, RZ, 0xc0, !PT ;  /* 0x7fffffff1dff7812 */ /* 0x000fc8000782c0ff */
[----:B------:R-:W-:-:S13]  /*2ce0*/  PLOP3.LUT P0, PT, P0, P1, PT, 0x2f, 0xf2 ;  /* 0x0000000000f2781c */ /* 0x000fda0000702577 */
[----:B------:R-:W-:Y:S05]  /*2cf0*/  @P0 BRA `(.L_x_47) ;  /* 0x0000000400000947 */ /* 0x000fea0003800000 */
[----:B------:R-:W-:Y:S02]  /*2d00*/  ISETP.GE.AND P0, PT, R37, RZ, PT ;  /* 0x000000ff2500720c */ /* 0x000fe40003f06270 */
[----:B------:R-:W-:-:S11]  /*2d10*/  ISETP.GE.AND P1, PT, R38, RZ, PT ;  /* 0x000000ff2600720c */ /* 0x000fd60003f26270 */
[----:B------:R-:W-:Y:S01]  /*2d20*/  @P0 MOV R33, RZ ;  /* 0x000000ff00210202 */ /* 0x000fe20000000f00 */
[----:B------:R-:W-:Y:S01]  /*2d30*/  @!P0 FFMA R36, R2, 1.84467440737095516160e+19, RZ ;  /* 0x5f80000002248823 */ /* 0x000fe200000000ff */
[----:B------:R-:W-:Y:S01]  /*2d40*/  @!P0 MOV R33, 0xffffffc0 ;  /* 0xffffffc000218802 */ /* 0x000fe20000000f00 */
[----:B------:R-:W-:-:S03]  /*2d50*/  @!P1 FFMA R29, R29, 1.84467440737095516160e+19, RZ ;  /* 0x5f8000001d1d9823 */ /* 0x000fc600000000ff */
[----:B------:R-:W-:-:S07]  /*2d60*/  @!P1 IADD3 R33, PT, PT, R33, 0x40, RZ ;  /* 0x0000004021219810 */ /* 0x000fce0007ffe0ff */
.L_x_43:
[----:B------:R-:W-:Y:S01]  /*2d70*/  LEA R38, R34, 0xc0800000, 0x17 ;  /* 0xc080000022267811 */ /* 0x000fe200078eb8ff */
[----:B------:R-:W-:Y:S01]  /*2d80*/  BSSY.RECONVERGENT B2, `(.L_x_48) ;  /* 0x0000036000027945 */ /* 0x000fe20003800200 */
[----:B------:R-:W-:-:S03]  /*2d90*/  IADD3 R37, PT, PT, R28, -0x7f, RZ ;  /* 0xffffff811c257810 */ /* 0x000fc60007ffe0ff */
[----:B------:R-:W-:Y:S02]  /*2da0*/  IMAD.IADD R38, R29, 0x1, -R38 ;  /* 0x000000011d267824 */ /* 0x000fe400078e0a26 */
[C---:B------:R-:W-:Y:S02]  /*2db0*/  IMAD R28, R37.reuse, -0x800000, R36 ;  /* 0xff800000251c7824 */ /* 0x040fe400078e0224 */
[----:B------:R0:W1:Y:S01]  /*2dc0*/  MUFU.RCP R40, R38 ;  /* 0x0000002600287308 */ /* 0x0000620000001000 */
[----:B------:R-:W-:Y:S01]  /*2dd0*/  FADD.FTZ R41, -R38, -RZ ;  /* 0x800000ff26297221 */ /* 0x000fe20000010100 */
[----:B0-----:R-:W-:-:S04]  /*2de0*/  IADD3 R38, PT, PT, R37, 0x7f, -R34 ;  /* 0x0000007f25267810 */ /* 0x001fc80007ffe822 */
[----:B------:R-:W-:Y:S01]  /*2df0*/  IADD3 R38, PT, PT, R38, R33, RZ ;  /* 0x0000002126267210 */ /* 0x000fe20007ffe0ff */
[----:B-1----:R-:W-:-:S04]  /*2e00*/  FFMA R29, R40, R41, 1 ;  /* 0x3f800000281d7423 */ /* 0x002fc80000000029 */
[----:B------:R-:W-:-:S04]  /*2e10*/  FFMA R29, R40, R29, R40 ;  /* 0x0000001d281d7223 */ /* 0x000fc80000000028 */
[----:B------:R-:W-:-:S04]  /*2e20*/  FFMA R36, R28, R29, RZ ;  /* 0x0000001d1c247223 */ /* 0x000fc800000000ff */
[----:B------:R-:W-:-:S04]  /*2e30*/  FFMA R40, R41, R36, R28 ;  /* 0x0000002429287223 */ /* 0x000fc8000000001c */
[----:B------:R-:W-:-:S04]  /*2e40*/  FFMA R36, R29, R40, R36 ;  /* 0x000000281d247223 */ /* 0x000fc80000000024 */
[----:B------:R-:W-:-:S04]  /*2e50*/  FFMA R41, R41, R36, R28 ;  /* 0x0000002429297223 */ /* 0x000fc8000000001c */
[----:B------:R-:W-:-:S05]  /*2e60*/  FFMA R28, R29, R41, R36 ;  /* 0x000000291d1c7223 */ /* 0x000fca0000000024 */
[----:B------:R-:W-:-:S04]  /*2e70*/  SHF.R.U32.HI R34, RZ, 0x17, R28 ;  /* 0x00000017ff227819 */ /* 0x000fc8000001161c */
[----:B------:R-:W-:-:S04]  /*2e80*/  LOP3.LUT R33, R34, 0xff, RZ, 0xc0, !PT ;  /* 0x000000ff22217812 */ /* 0x000fc800078ec0ff */
[----:B------:R-:W-:-:S05]  /*2e90*/  IADD3 R33, PT, PT, R33, R38, RZ ;  /* 0x0000002621217210 */ /* 0x000fca0007ffe0ff */
[----:B------:R-:W-:-:S05]  /*2ea0*/  VIADD R34, R33, 0xffffffff ;  /* 0xffffffff21227836 */ /* 0x000fca0000000000 */
[----:B------:R-:W-:-:S13]  /*2eb0*/  ISETP.GE.U32.AND P0, PT, R34, 0xfe, PT ;  /* 0x000000fe2200780c */ /* 0x000fda0003f06070 */
[----:B------:R-:W-:Y:S05]  /*2ec0*/  @!P0 BRA `(.L_x_49) ;  /* 0x0000000000808947 */ /* 0x000fea0003800000 */
[----:B------:R-:W-:-:S13]  /*2ed0*/  ISETP.GT.AND P0, PT, R33, 0xfe, PT ;  /* 0x000000fe2100780c */ /* 0x000fda0003f04270 */
[----:B------:R-:W-:Y:S05]  /*2ee0*/  @P0 BRA `(.L_x_50) ;  /* 0x00000000006c0947 */ /* 0x000fea0003800000 */
[----:B------:R-:W-:-:S13]  /*2ef0*/  ISETP.GE.AND P0, PT, R33, 0x1, PT ;  /* 0x000000012100780c */ /* 0x000fda0003f06270 */
[----:B------:R-:W-:Y:S05]  /*2f00*/  @P0 BRA `(.L_x_51) ;  /* 0x0000000000740947 */ /* 0x000fea0003800000 */
[----:B------:R-:W-:Y:S02]  /*2f10*/  ISETP.GE.AND P0, PT, R33, -0x18, PT ;  /* 0xffffffe82100780c */ /* 0x000fe40003f06270 */
[----:B------:R-:W-:-:S11]  /*2f20*/  LOP3.LUT R28, R28, 0x80000000, RZ, 0xc0, !PT ;  /* 0x800000001c1c7812 */ /* 0x000fd600078ec0ff */
[----:B------:R-:W-:Y:S05]  /*2f30*/  @!P0 BRA `(.L_x_51) ;  /* 0x0000000000688947 */ /* 0x000fea0003800000 */
[-CC-:B------:R-:W-:Y:S01]  /*2f40*/  FFMA.RZ R34, R29, R41.reuse, R36.reuse ;  /* 0x000000291d227223 */ /* 0x180fe2000000c024 */
[C---:B------:R-:W-:Y:S02]  /*2f50*/  ISETP.NE.AND P2, PT, R33.reuse, RZ, PT ;  /* 0x000000ff2100720c */ /* 0x040fe40003f45270 */
[----:B------:R-:W-:Y:S02]  /*2f60*/  ISETP.NE.AND P1, PT, R33, RZ, PT ;  /* 0x000000ff2100720c */ /* 0x000fe40003f25270 */
[----:B------:R-:W-:Y:S01]  /*2f70*/  LOP3.LUT R37, R34, 0x7fffff, RZ, 0xc0, !PT ;  /* 0x007fffff22257812 */ /* 0x000fe200078ec0ff */
[CCC-:B------:R-:W-:Y:S01]  /*2f80*/  FFMA.RP R34, R29.reuse, R41.reuse, R36.reuse ;  /* 0x000000291d227223 */ /* 0x1c0fe20000008024 */
[----:B------:R-:W-:Y:S01]  /*2f90*/  FFMA.RM R29, R29, R41, R36 ;  /* 0x000000291d1d7223 */ /* 0x000fe20000004024 */
[----:B------:R-:W-:Y:S02]  /*2fa0*/  IADD3 R36, PT, PT, R33, 0x20, RZ ;  /* 0x0000002021247810 */ /* 0x000fe40007ffe0ff */
[----:B------:R-:W-:-:S02]  /*2fb0*/  LOP3.LUT R37, R37, 0x800000, RZ, 0xfc, !PT ;  /* 0x0080000025257812 */ /* 0x000fc400078efcff */
[----:B------:R-:W-:Y:S02]  /*2fc0*/  IADD3 R33, PT, PT, -R33, RZ, RZ ;  /* 0x000000ff21217210 */ /* 0x000fe40007ffe1ff */
[----:B------:R-:W-:Y:S02]  /*2fd0*/  SHF.L.U32 R36, R37, R36, RZ ;  /* 0x0000002425247219 */ /* 0x000fe400000006ff */
[----:B------:R-:W-:Y:S02]  /*2fe0*/  FSETP.NEU.FTZ.AND P0, PT, R34, R29, PT ;  /* 0x0000001d2200720b */ /* 0x000fe40003f1d000 */
[----:B------:R-:W-:Y:S02]  /*2ff0*/  SEL R34, R33, RZ, P2 ;  /* 0x000000ff21227207 */ /* 0x000fe40001000000 */
[----:B------:R-:W-:Y:S02]  /*3000*/  ISETP.NE.AND P1, PT, R36, RZ, P1 ;  /* 0x000000ff2400720c */ /* 0x000fe40000f25270 */
[----:B------:R-:W-:-:S02]  /*3010*/  SHF.R.U32.HI R34, RZ, R34, R37 ;  /* 0x00000022ff227219 */ /* 0x000fc40000011625 */
[----:B------:R-:W-:Y:S02]  /*3020*/  PLOP3.LUT P0, PT, P0, P1, PT, 0xf8, 0x8f ;  /* 0x00000000008f781c */ /* 0x000fe40000703f70 */
[----:B------:R-:W-:Y:S02]  /*3030*/  SHF.R.U32.HI R36, RZ, 0x1, R34 ;  /* 0x00000001ff247819 */ /* 0x000fe40000011622 */
[----:B------:R-:W-:-:S04]  /*3040*/  SEL R29, RZ, 0x1, !P0 ;  /* 0x00000001ff1d7807 */ /* 0x000fc80004000000 */
[----:B------:R-:W-:-:S04]  /*3050*/  LOP3.LUT R29, R29, 0x1, R36, 0xf8, !PT ;  /* 0x000000011d1d7812 */ /* 0x000fc800078ef824 */
[----:B------:R-:W-:-:S04]  /*3060*/  LOP3.LUT R29, R29, R34, RZ, 0xc0, !PT ;  /* 0x000000221d1d7212 */ /* 0x000fc800078ec0ff */
[----:B------:R-:W-:-:S04]  /*3070*/  IADD3 R29, PT, PT, R36, R29, RZ ;  /* 0x0000001d241d7210 */ /* 0x000fc80007ffe0ff */
[----:B------:R-:W-:Y:S01]  /*3080*/  LOP3.LUT R28, R29, R28, RZ, 0xfc, !PT ;  /* 0x0000001c1d1c7212 */ /* 0x000fe200078efcff */
[----:B------:R-:W-:Y:S06]  /*3090*/  BRA `(.L_x_51) ;  /* 0x0000000000107947 */ /* 0x000fec0003800000 */
.L_x_50:
[----:B------:R-:W-:-:S04]  /*30a0*/  LOP3.LUT R28, R28, 0x80000000, RZ, 0xc0, !PT ;  /* 0x800000001c1c7812 */ /* 0x000fc800078ec0ff */
[----:B------:R-:W-:Y:S01]  /*30b0*/  LOP3.LUT R28, R28, 0x7f800000, RZ, 0xfc, !PT ;  /* 0x7f8000001c1c7812 */ /* 0x000fe200078efcff */
[----:B------:R-:W-:Y:S06]  /*30c0*/  BRA `(.L_x_51) ;  /* 0x0000000000047947 */ /* 0x000fec0003800000 */
.L_x_49:
[----:B------:R-:W-:-:S07]  /*30d0*/  IMAD R28, R38, 0x800000, R28 ;  /* 0x00800000261c7824 */ /* 0x000fce00078e021c */
.L_x_51:
[----:B------:R-:W-:Y:S05]  /*30e0*/  BSYNC.RECONVERGENT B2 ;  /* 0x0000000000027941 */ /* 0x000fea0003800200 */
.L_x_48:
[----:B------:R-:W-:Y:S05]  /*30f0*/  BRA `(.L_x_52) ;  /* 0x0000000000207947 */ /* 0x000fea0003800000 */
.L_x_47:
[----:B------:R-:W-:-:S04]  /*3100*/  LOP3.LUT R28, R29, 0x80000000, R36, 0x48, !PT ;  /* 0x800000001d1c7812 */ /* 0x000fc800078e4824 */
[----:B------:R-:W-:Y:S01]  /*3110*/  LOP3.LUT R28, R28, 0x7f800000, RZ, 0xfc, !PT ;  /* 0x7f8000001c1c7812 */ /* 0x000fe200078efcff */
[----:B------:R-:W-:Y:S06]  /*3120*/  BRA `(.L_x_52) ;  /* 0x0000000000147947 */ /* 0x000fec0003800000 */
.L_x_46:
[----:B------:R-:W-:Y:S01]  /*3130*/  LOP3.LUT R28, R29, 0x80000000, R36, 0x48, !PT ;  /* 0x800000001d1c7812 */ /* 0x000fe200078e4824 */
[----:B------:R-:W-:Y:S06]  /*3140*/  BRA `(.L_x_52) ;  /* 0x00000000000c7947 */ /* 0x000fec0003800000 */
.L_x_45:
[----:B------:R-:W0:Y:S01]  /*3150*/  MUFU.RSQ R28, -QNAN ;  /* 0xffc00000001c7908 */ /* 0x000e220000001400 */
[----:B------:R-:W-:Y:S05]  /*3160*/  BRA `(.L_x_52) ;  /* 0x0000000000047947 */ /* 0x000fea0003800000 */
.L_x_44:
[----:B------:R-:W-:-:S07]  /*3170*/  FADD.FTZ R28, R2, R29 ;  /* 0x0000001d021c7221 */ /* 0x000fce0000010000 */
.L_x_52:
[----:B------:R-:W-:Y:S05]  /*3180*/  BSYNC.RECONVERGENT B1 ;  /* 0x0000000000017941 */ /* 0x000fea0003800200 */
.L_x_42:
[----:B------:R-:W-:Y:S01]  /*3190*/  HFMA2 R29, -RZ, RZ, 0, 0 ;  /* 0x00000000ff1d7431 */ /* 0x000fe200000001ff */
[----:B0-----:R-:W-:Y:S02]  /*31a0*/  MOV R33, R28 ;  /* 0x0000001c00217202 */ /* 0x001fe40000000f00 */
[----:B------:R-:W-:-:S04]  /*31b0*/  MOV R28, R35 ;  /* 0x00000023001c7202 */ /* 0x000fc80000000f00 */
[----:B------:R-:W-:Y:S05]  /*31c0*/  RET.REL.NODEC R28 `(_Z21option_pricing_kernelPfS_S_S_S_S_S_S_S_S_S_S_S_S_S_i) ;  /* 0xffffffcc1c8c7950 */ /* 0x000fea0003c3ffff */
.L_x_53:
[----:B------:R-:W-:-:S00]  /*31d0*/  BRA `(.L_x_53) ;  /* 0xfffffffc00fc7947 */ /* 0x000fc0000383ffff */
[----:B------:R-:W-:-:S00]  /*31e0*/  NOP ;  /* 0x0000000000007918 */ /* 0x000fc00000000000 */
        /* <DEDUP_REMOVED lines=9> */
.L_x_56:


//--------------------- .nv.shared.reserved.0     --------------------------
	.section	.nv.shared.reserved.0,"aw",@nobits
	.weak		__nv_reservedSMEM_offset_0_alias
	.size		__nv_reservedSMEM_offset_0_alias, 0, 64
	.other		__nv_reservedSMEM_offset_0_alias,@"STO_CUDA_RESERVED_SHARED STV_DEFAULT"
__nv_reservedSMEM_offset_0_alias:
	.zero		0
	.zero		64


//--------------------- .nv.constant0._Z21option_pricing_kernelPfS_S_S_S_S_S_S_S_S_S_S_S_S_S_i --------------------------
	.section	.nv.constant0._Z21option_pricing_kernelPfS_S_S_S_S_S_S_S_S_S_S_S_S_S_i,"a",@progbits
	.sectionflags	@""
	.align	4
.nv.constant0._Z21option_pricing_kernelPfS_S_S_S_S_S_S_S_S_S_S_S_S_S_i:
	.zero		1020


//--------------------- SYMBOLS --------------------------

	.type		.nv.reservedSmem.offset0,@object
	.size		.nv.reservedSmem.offset0,0x4
